// auto-generated by cutlass_sweep.gemm — config: {"arch": "sm_100", "cluster_m": 8, "cluster_n": 1, "dtype": "fp32", "dtype_b": "fp32", "layout": "nt", "stages": 0, "tile_k": 64, "tile_m": 64, "tile_n": 64}
#include "cutlass/cutlass.h"
#include "cutlass/gemm/collective/collective_builder.hpp"
#include "cutlass/gemm/device/gemm_universal_adapter.h"
#include "cutlass/gemm/kernel/gemm_universal.hpp"
#include "cutlass/epilogue/collective/collective_builder.hpp"

using ElemA = float;
using ElemB = float;
using ElemCD = float;
using Acc  = float;
using TileShape    = cute::Shape<cute::_64, cute::_64, cute::_64>;
using ClusterShape = cute::Shape<cute::_8, cute::_1, cute::_1>;

using CollectiveEpilogue = typename cutlass::epilogue::collective::CollectiveBuilder<
    cutlass::arch::Sm100, cutlass::arch::OpClassTensorOp,
    TileShape, ClusterShape,
    cutlass::epilogue::collective::EpilogueTileAuto,
    Acc, Acc,
    ElemCD, cutlass::layout::RowMajor, 128 / cutlass::sizeof_bits<ElemCD>::value,
    ElemCD, cutlass::layout::RowMajor, 128 / cutlass::sizeof_bits<ElemCD>::value,
    cutlass::epilogue::collective::EpilogueScheduleAuto
  >::CollectiveOp;

using CollectiveMainloop = typename cutlass::gemm::collective::CollectiveBuilder<
    cutlass::arch::Sm100, cutlass::arch::OpClassTensorOp,
    ElemA, cutlass::layout::RowMajor, 128 / cutlass::sizeof_bits<ElemA>::value,
    ElemB, cutlass::layout::ColumnMajor, 128 / cutlass::sizeof_bits<ElemB>::value,
    Acc,
    TileShape, ClusterShape,
    cutlass::gemm::collective::StageCountAutoCarveout<static_cast<int>(sizeof(typename CollectiveEpilogue::SharedStorage))>,
    cutlass::gemm::collective::KernelScheduleAuto
  >::CollectiveOp;

using GemmKernel = cutlass::gemm::kernel::GemmUniversal<
    cute::Shape<int,int,int,int>,
    CollectiveMainloop,
    CollectiveEpilogue
>;
using Gemm = cutlass::gemm::device::GemmUniversalAdapter<GemmKernel>;

// Force the device kernel symbol into the cubin without needing a host main.
auto* _anchor = &cutlass::device_kernel<GemmKernel>;


// ===== COMPILED SASS (sm_100a) =====

	.target	sm_100a

	.elftype	@"ET_EXEC"


//--------------------- .note.nv.tkinfo           --------------------------
	.section	.note.nv.tkinfo,"",@"SHT_NOTE"
	.sectionflags	@"SHF_NOTE_NV_TKINFO"
	.tkinfo
        /*0018*/ 	.word	0x00000002
        /*0030*/ 	.string	""
        /*0030*/ 	.string	"ptxas"
        /*0030*/ 	.string	"Cuda compilation tools, release 13.0, V13.0.88"
        /*0030*/ 	.string	"Build cuda_13.0.r13.0/compiler.36424714_0"
        /*0030*/ 	.string	"-arch sm_100a -m 64 "



//--------------------- .note.nv.cuinfo           --------------------------
	.section	.note.nv.cuinfo,"",@"SHT_NOTE"
	.sectionflags	@"SHF_NOTE_NV_CUINFO"
        /*0018*/ 	.short	0x0002
        /*001a*/ 	.short	0x0064
        /*001c*/ 	.short	0x0082
	.zero		2


//--------------------- .nv.info                  --------------------------
	.section	.nv.info,"",@"SHT_CUDA_INFO"
	.align	4


	//----- nvinfo : EIATTR_REGCOUNT
	.align		4
        /*0000*/ 	.byte	0x04, 0x2f
        /*0002*/ 	.short	(.L_19 - .L_18)
	.align		4
.L_18:
        /*0004*/ 	.word	index@(_ZN7cutlass13device_kernelINS_4gemm6kernel13GemmUniversalIN4cute5tupleIJiiiiEEENS1_10collective13CollectiveMmaINS1_35MainloopSm100TmaUmmaWarpSpecializedILi6ELi2ELi4ENS5_IJNS4_1CILi8EEENSA_ILi1EEESC_EEEEENS5_IJNSA_ILi64EEESF_SF_EEEfNS5_IJlSC_lEEEfSH_NS4_8TiledMMAINS4_8MMA_AtomIJNS4_17SM100_MMA_TF32_SSINS_10tfloat32_tESL_fLi64ELi64ELNS4_4UMMA5MajorE0ELSN_0ELNSM_7ScaleInE0ELSO_0EEEEEENS4_6LayoutINS5_IJSC_SC_SC_EEENS5_IJNSA_ILi0EEEST_ST_EEEEENS5_IJNS4_10UnderscoreESW_SW_EEEEENS4_13SM90_TMA_LOADENS4_14ComposedLayoutINS4_7SwizzleILi3ELi4ELi3EEENS4_18smem_ptr_flag_bitsILi32EEENSR_INS5_IJSB_NSA_ILi32EEEEEENS5_IJS15_SC_EEEEEEEvNS4_8identityENS4_23SM90_TMA_LOAD_MULTICASTES19_vS1A_EENS_8epilogue10collective18CollectiveEpilogueINS1D_23Sm100TmaWarpSpecializedILi3ELi2ELi16ELb1ELb0EEEJSG_NS5_IJNSR_ISF_SC_EENSR_IS15_SC_EEEEEfSH_fSH_NS1D_6fusion15FusionCallbacksIS1H_NS1L_17LinearCombinationIffffLNS_15FloatRoundStyleE2EEESG_S1K_JEEENS4_5SM1004TMEM4LOAD26SM100_TMEM_LOAD_16dp128b8xESZ_S19_NS4_17SM75_U32x4_LDSM_NENS4_14SM90_TMA_STOREES19_NS4_17SM90_U32x4_STSM_NENS4_39AutoVectorizingCopyWithAssumedAlignmentILi128EEEEEEvvEEEEvNT_6ParamsE)
        /*0008*/ 	.word	0x0000004f


	//----- nvinfo : EIATTR_FRAME_SIZE
	.align		4
.L_19:
        /*000c*/ 	.byte	0x04, 0x11
        /*000e*/ 	.short	(.L_21 - .L_20)
	.align		4
.L_20:
        /*0010*/ 	.word	index@($__internal_2_$__cuda_sm10x_tcgen05_guardrail_trap_unallocated_columns_being_dealloced)
        /*0014*/ 	.word	0x00000000


	//----- nvinfo : EIATTR_FRAME_SIZE
	.align		4
.L_21:
        /*0018*/ 	.byte	0x04, 0x11
        /*001a*/ 	.short	(.L_23 - .L_22)
	.align		4
.L_22:
        /*001c*/ 	.word	index@($__internal_1_$__cuda_sm10x_tcgen05_guardrail_trap_phase_invalid_during_alloc)
        /*0020*/ 	.word	0x00000000


	//----- nvinfo : EIATTR_FRAME_SIZE
	.align		4
.L_23:
        /*0024*/ 	.byte	0x04, 0x11
        /*0026*/ 	.short	(.L_25 - .L_24)
	.align		4
.L_24:
        /*0028*/ 	.word	index@($__internal_0_$__cuda_sm10x_tcgen05_guardrail_trap_col_being_dealloced_not_returned_by_alloc)
        /*002c*/ 	.word	0x00000000


	//----- nvinfo : EIATTR_FRAME_SIZE
	.align		4
.L_25:
        /*0030*/ 	.byte	0x04, 0x11
        /*0032*/ 	.short	(.L_27 - .L_26)
	.align		4
.L_26:
        /*0034*/ 	.word	index@(_ZN7cutlass13device_kernelINS_4gemm6kernel13GemmUniversalIN4cute5tupleIJiiiiEEENS1_10collective13CollectiveMmaINS1_35MainloopSm100TmaUmmaWarpSpecializedILi6ELi2ELi4ENS5_IJNS4_1CILi8EEENSA_ILi1EEESC_EEEEENS5_IJNSA_ILi64EEESF_SF_EEEfNS5_IJlSC_lEEEfSH_NS4_8TiledMMAINS4_8MMA_AtomIJNS4_17SM100_MMA_TF32_SSINS_10tfloat32_tESL_fLi64ELi64ELNS4_4UMMA5MajorE0ELSN_0ELNSM_7ScaleInE0ELSO_0EEEEEENS4_6LayoutINS5_IJSC_SC_SC_EEENS5_IJNSA_ILi0EEEST_ST_EEEEENS5_IJNS4_10UnderscoreESW_SW_EEEEENS4_13SM90_TMA_LOADENS4_14ComposedLayoutINS4_7SwizzleILi3ELi4ELi3EEENS4_18smem_ptr_flag_bitsILi32EEENSR_INS5_IJSB_NSA_ILi32EEEEEENS5_IJS15_SC_EEEEEEEvNS4_8identityENS4_23SM90_TMA_LOAD_MULTICASTES19_vS1A_EENS_8epilogue10collective18CollectiveEpilogueINS1D_23Sm100TmaWarpSpecializedILi3ELi2ELi16ELb1ELb0EEEJSG_NS5_IJNSR_ISF_SC_EENSR_IS15_SC_EEEEEfSH_fSH_NS1D_6fusion15FusionCallbacksIS1H_NS1L_17LinearCombinationIffffLNS_15FloatRoundStyleE2EEESG_S1K_JEEENS4_5SM1004TMEM4LOAD26SM100_TMEM_LOAD_16dp128b8xESZ_S19_NS4_17SM75_U32x4_LDSM_NENS4_14SM90_TMA_STOREES19_NS4_17SM90_U32x4_STSM_NENS4_39AutoVectorizingCopyWithAssumedAlignmentILi128EEEEEEvvEEEEvNT_6ParamsE)
        /*0038*/ 	.word	0x00000000


	//----- nvinfo : EIATTR_MIN_STACK_SIZE
	.align		4
.L_27:
        /*003c*/ 	.byte	0x04, 0x12
        /*003e*/ 	.short	(.L_29 - .L_28)
	.align		4
.L_28:
        /*0040*/ 	.word	index@(_ZN7cutlass13device_kernelINS_4gemm6kernel13GemmUniversalIN4cute5tupleIJiiiiEEENS1_10collective13CollectiveMmaINS1_35MainloopSm100TmaUmmaWarpSpecializedILi6ELi2ELi4ENS5_IJNS4_1CILi8EEENSA_ILi1EEESC_EEEEENS5_IJNSA_ILi64EEESF_SF_EEEfNS5_IJlSC_lEEEfSH_NS4_8TiledMMAINS4_8MMA_AtomIJNS4_17SM100_MMA_TF32_SSINS_10tfloat32_tESL_fLi64ELi64ELNS4_4UMMA5MajorE0ELSN_0ELNSM_7ScaleInE0ELSO_0EEEEEENS4_6LayoutINS5_IJSC_SC_SC_EEENS5_IJNSA_ILi0EEEST_ST_EEEEENS5_IJNS4_10UnderscoreESW_SW_EEEEENS4_13SM90_TMA_LOADENS4_14ComposedLayoutINS4_7SwizzleILi3ELi4ELi3EEENS4_18smem_ptr_flag_bitsILi32EEENSR_INS5_IJSB_NSA_ILi32EEEEEENS5_IJS15_SC_EEEEEEEvNS4_8identityENS4_23SM90_TMA_LOAD_MULTICASTES19_vS1A_EENS_8epilogue10collective18CollectiveEpilogueINS1D_23Sm100TmaWarpSpecializedILi3ELi2ELi16ELb1ELb0EEEJSG_NS5_IJNSR_ISF_SC_EENSR_IS15_SC_EEEEEfSH_fSH_NS1D_6fusion15FusionCallbacksIS1H_NS1L_17LinearCombinationIffffLNS_15FloatRoundStyleE2EEESG_S1K_JEEENS4_5SM1004TMEM4LOAD26SM100_TMEM_LOAD_16dp128b8xESZ_S19_NS4_17SM75_U32x4_LDSM_NENS4_14SM90_TMA_STOREES19_NS4_17SM90_U32x4_STSM_NENS4_39AutoVectorizingCopyWithAssumedAlignmentILi128EEEEEEvvEEEEvNT_6ParamsE)
        /*0044*/ 	.word	0x00000000
.L_29:


//--------------------- .nv.compat                --------------------------
	.section	.nv.compat,"",@"SHT_CUDA_COMPAT_INFO"
	.align	4
        /*0000*/ 	.byte	0x02, 0x09, 0x01, 0x00, 0x02, 0x02, 0x02, 0x00, 0x02, 0x05, 0x05, 0x00, 0x03, 0x07, 0x01, 0x01
        /*0010*/ 	.byte	0x02, 0x03, 0x01, 0x00, 0x02, 0x06, 0x01, 0x00, 0x04, 0x0b, 0x08, 0x00, 0x09, 0x00, 0x00, 0x00
        /*0020*/ 	.byte	0x00, 0x00, 0x00, 0x00


//--------------------- .nv.info._ZN7cutlass13device_kernelINS_4gemm6kernel13GemmUniversalIN4cute5tupleIJiiiiEEENS1_10collective13CollectiveMmaINS1_35MainloopSm100TmaUmmaWarpSpecializedILi6ELi2ELi4ENS5_IJNS4_1CILi8EEENSA_ILi1EEESC_EEEEENS5_IJNSA_ILi64EEESF_SF_EEEfNS5_IJlSC_lEEEfSH_NS4_8TiledMMAINS4_8MMA_AtomIJNS4_17SM100_MMA_TF32_SSINS_10tfloat32_tESL_fLi64ELi64ELNS4_4UMMA5MajorE0ELSN_0ELNSM_7ScaleInE0ELSO_0EEEEEENS4_6LayoutINS5_IJSC_SC_SC_EEENS5_IJNSA_ILi0EEEST_ST_EEEEENS5_IJNS4_10UnderscoreESW_SW_EEEEENS4_13SM90_TMA_LOADENS4_14ComposedLayoutINS4_7SwizzleILi3ELi4ELi3EEENS4_18smem_ptr_flag_bitsILi32EEENSR_INS5_IJSB_NSA_ILi32EEEEEENS5_IJS15_SC_EEEEEEEvNS4_8identityENS4_23SM90_TMA_LOAD_MULTICASTES19_vS1A_EENS_8epilogue10collective18CollectiveEpilogueINS1D_23Sm100TmaWarpSpecializedILi3ELi2ELi16ELb1ELb0EEEJSG_NS5_IJNSR_ISF_SC_EENSR_IS15_SC_EEEEEfSH_fSH_NS1D_6fusion15FusionCallbacksIS1H_NS1L_17LinearCombinationIffffLNS_15FloatRoundStyleE2EEESG_S1K_JEEENS4_5SM1004TMEM4LOAD26SM100_TMEM_LOAD_16dp128b8xESZ_S19_NS4_17SM75_U32x4_LDSM_NENS4_14SM90_TMA_STOREES19_NS4_17SM90_U32x4_STSM_NENS4_39AutoVectorizingCopyWithAssumedAlignmentILi128EEEEEEvvEEEEvNT_6ParamsE --------------------------
	.section	.nv.info._ZN7cutlass13device_kernelINS_4gemm6kernel13GemmUniversalIN4cute5tupleIJiiiiEEENS1_10collective13CollectiveMmaINS1_35MainloopSm100TmaUmmaWarpSpecializedILi6ELi2ELi4ENS5_IJNS4_1CILi8EEENSA_ILi1EEESC_EEEEENS5_IJNSA_ILi64EEESF_SF_EEEfNS5_IJlSC_lEEEfSH_NS4_8TiledMMAINS4_8MMA_AtomIJNS4_17SM100_MMA_TF32_SSINS_10tfloat32_tESL_fLi64ELi64ELNS4_4UMMA5MajorE0ELSN_0ELNSM_7ScaleInE0ELSO_0EEEEEENS4_6LayoutINS5_IJSC_SC_SC_EEENS5_IJNSA_ILi0EEEST_ST_EEEEENS5_IJNS4_10UnderscoreESW_SW_EEEEENS4_13SM90_TMA_LOADENS4_14ComposedLayoutINS4_7SwizzleILi3ELi4ELi3EEENS4_18smem_ptr_flag_bitsILi32EEENSR_INS5_IJSB_NSA_ILi32EEEEEENS5_IJS15_SC_EEEEEEEvNS4_8identityENS4_23SM90_TMA_LOAD_MULTICASTES19_vS1A_EENS_8epilogue10collective18CollectiveEpilogueINS1D_23Sm100TmaWarpSpecializedILi3ELi2ELi16ELb1ELb0EEEJSG_NS5_IJNSR_ISF_SC_EENSR_IS15_SC_EEEEEfSH_fSH_NS1D_6fusion15FusionCallbacksIS1H_NS1L_17LinearCombinationIffffLNS_15FloatRoundStyleE2EEESG_S1K_JEEENS4_5SM1004TMEM4LOAD26SM100_TMEM_LOAD_16dp128b8xESZ_S19_NS4_17SM75_U32x4_LDSM_NENS4_14SM90_TMA_STOREES19_NS4_17SM90_U32x4_STSM_NENS4_39AutoVectorizingCopyWithAssumedAlignmentILi128EEEEEEvvEEEEvNT_6ParamsE,"",@"SHT_CUDA_INFO"
	.sectionflags	@""
	.align	4


	//----- nvinfo : EIATTR_CUDA_API_VERSION
	.align		4
        /*0000*/ 	.byte	0x04, 0x37
        /*0002*/ 	.short	(.L_31 - .L_30)
.L_30:
        /*0004*/ 	.word	0x00000082


	//----- nvinfo : EIATTR_KPARAM_INFO
	.align		4
.L_31:
        /*0008*/ 	.byte	0x04, 0x17
        /*000a*/ 	.short	(.L_33 - .L_32)
.L_32:
        /*000c*/ 	.word	0x00000000
        /*0010*/ 	.short	0x0000
        /*0012*/ 	.short	0x0000
        /*0014*/ 	.byte	0x00, 0xf0, 0x01, 0x20


	//----- nvinfo : EIATTR_AT_ENTRY_FRAGMENTS
	.align		4
.L_33:
        /*0018*/ 	.byte	0x04, 0x4f
        /*001a*/ 	.short	(.L_35 - .L_34)


	//   ....[0]....
.L_34:
        /*001c*/ 	.word	0x00000006


	//----- nvinfo : EIATTR_RESERVED_SMEM_USED
	.align		4
.L_35:
        /*0020*/ 	.byte	0x01, 0x41
	.zero		2


	//----- nvinfo : EIATTR_SPARSE_MMA_MASK
	.align		4
        /*0024*/ 	.byte	0x03, 0x50
        /*0026*/ 	.short	0x0000


	//----- nvinfo : EIATTR_TCGEN05_1CTA_USED
	.align		4
        /*0028*/ 	.byte	0x01, 0x51
	.zero		2


	//----- nvinfo : EIATTR_MAXREG_COUNT
	.align		4
        /*002c*/ 	.byte	0x03, 0x1b
        /*002e*/ 	.short	0x00ff


	//----- nvinfo : EIATTR_NUM_BARRIERS
	.align		4
        /*0030*/ 	.byte	0x02, 0x4c
        /*0032*/ 	.byte	0x07
	.zero		1


	//----- nvinfo : EIATTR_EXTERNS
	.align		4
        /*0034*/ 	.byte	0x04, 0x0f
        /*0036*/ 	.short	(.L_37 - .L_36)


	//   ....[0]....
	.align		4
.L_36:
        /*0038*/ 	.word	index@(__assertfail)


	//----- nvinfo : EIATTR_MERCURY_ISA_VERSION
	.align		4
.L_37:
        /*003c*/ 	.byte	0x03, 0x5f
        /*003e*/ 	.short	0x0101


	//----- nvinfo : EIATTR_INT_WARP_WIDE_INSTR_OFFSETS
	.align		4
        /*0040*/ 	.byte	0x04, 0x31
        /*0042*/ 	.short	(.L_39 - .L_38)


	//   ....[0]....
.L_38:
        /*0044*/ 	.word	0x00004290


	//   ....[1]....
        /*0048*/ 	.word	0x000042c0


	//   ....[2]....
        /*004c*/ 	.word	0x000042e0


	//   ....[3]....
        /*0050*/ 	.word	0x00004e60


	//   ....[4]....
        /*0054*/ 	.word	0x00004f80


	//   ....[5]....
        /*0058*/ 	.word	0x000050d0


	//   ....[6]....
        /*005c*/ 	.word	0x000051f0


	//----- nvinfo : EIATTR_COOP_GROUP_MASK_REGIDS
	.align		4
.L_39:
        /*0060*/ 	.byte	0x04, 0x29
        /*0062*/ 	.short	(.L_41 - .L_40)


	//   ....[0]....
.L_40:
        /*0064*/ 	.word	0xffffffff


	//   ....[1]....
        /*0068*/ 	.word	0xffffffff


	//   ....[2]....
        /*006c*/ 	.word	0xffffffff


	//   ....[3]....
        /*0070*/ 	.word	0xffffffff


	//   ....[4]....
        /*0074*/ 	.word	0xffffffff


	//   ....[5]....
        /*0078*/ 	.word	0xffffffff


	//   ....[6]....
        /*007c*/ 	.word	0xffffffff


	//   ....[7]....
        /*0080*/ 	.word	0xffffffff


	//   ....[8]....
        /*0084*/ 	.word	0xffffffff


	//   ....[9]....
        /*0088*/ 	.word	0xffffffff


	//   ....[10]....
        /*008c*/ 	.word	0xffffffff


	//   ....[11]....
        /*0090*/ 	.word	0xffffffff


	//   ....[12]....
        /*0094*/ 	.word	0xffffffff


	//   ....[13]....
        /*0098*/ 	.word	0xffffffff


	//----- nvinfo : EIATTR_COOP_GROUP_INSTR_OFFSETS
	.align		4
.L_41:
        /*009c*/ 	.byte	0x04, 0x28
        /*009e*/ 	.short	(.L_43 - .L_42)


	//   ....[0]....
.L_42:
        /*00a0*/ 	.word	0x00000080


	//   ....[1]....
        /*00a4*/ 	.word	0x000004f0


	//   ....[2]....
        /*00a8*/ 	.word	0x000006d0


	//   ....[3]....
        /*00ac*/ 	.word	0x00000850


	//   ....[4]....
        /*00b0*/ 	.word	0x00000950


	//   ....[5]....
        /*00b4*/ 	.word	0x00000ac0


	//   ....[6]....
        /*00b8*/ 	.word	0x00000c60


	//   ....[7]....
        /*00bc*/ 	.word	0x00000e10


	//   ....[8]....
        /*00c0*/ 	.word	0x000022e0


	//   ....[9]....
        /*00c4*/ 	.word	0x000032c0


	//   ....[10]....
        /*00c8*/ 	.word	0x000034d0


	//   ....[11]....
        /*00cc*/ 	.word	0x00003500


	//   ....[12]....
        /*00d0*/ 	.word	0x00004170


	//   ....[13]....
        /*00d4*/ 	.word	0x000043a0


	//----- nvinfo : EIATTR_VRC_CTA_INIT_COUNT
	.align		4
.L_43:
        /*00d8*/ 	.byte	0x02, 0x4a
        /*00da*/ 	.byte	0x80
	.zero		1


	//----- nvinfo : EIATTR_SYSCALL_OFFSETS
	.align		4
        /*00dc*/ 	.byte	0x04, 0x46
        /*00de*/ 	.short	(.L_45 - .L_44)


	//   ....[0]....
.L_44:
        /*00e0*/ 	.word	0x00005f20


	//   ....[1]....
        /*00e4*/ 	.word	0x00006010


	//   ....[2]....
        /*00e8*/ 	.word	0x00006930


	//   ....[3]....
        /*00ec*/ 	.word	0x00007190


	//----- nvinfo : EIATTR_MBARRIER_INSTR_OFFSETS
	.align		4
.L_45:
        /*00f0*/ 	.byte	0x04, 0x39
        /*00f2*/ 	.short	(.L_47 - .L_46)


	//   ....[0]....
.L_46:
        /*00f4*/ 	.word	0x00000600
        /*00f8*/ 	.word	0x000000ff
        /*00fc*/ 	.word	0x00000000
        /*0100*/ 	.short	0x0100
        /*0102*/ 	.byte	0x04
	.zero		1


	//   ....[1]....
        /*0104*/ 	.word	0x00000610
        /*0108*/ 	.word	0x000000ff
        /*010c*/ 	.word	0x00000030
        /*0110*/ 	.short	0x0100
        /*0112*/ 	.byte	0x04
	.zero		1


	//   ....[2]....
        /*0114*/ 	.word	0x00000620
        /*0118*/ 	.word	0x000000ff
        /*011c*/ 	.word	0x00000008
        /*0120*/ 	.short	0x0100
        /*0122*/ 	.byte	0x04
	.zero		1


	//   ....[3]....
        /*0124*/ 	.word	0x00000630
        /*0128*/ 	.word	0x000000ff
        /*012c*/ 	.word	0x00000038
        /*0130*/ 	.short	0x0100
        /*0132*/ 	.byte	0x04
	.zero		1


	//   ....[4]....
        /*0134*/ 	.word	0x00000640
        /*0138*/ 	.word	0x000000ff
        /*013c*/ 	.word	0x00000010
        /*0140*/ 	.short	0x0100
        /*0142*/ 	.byte	0x04
	.zero		1


	//   ....[5]....
        /*0144*/ 	.word	0x00000650
        /*0148*/ 	.word	0x000000ff
        /*014c*/ 	.word	0x00000040
        /*0150*/ 	.short	0x0100
        /*0152*/ 	.byte	0x04
	.zero		1


	//   ....[6]....
        /*0154*/ 	.word	0x00000660
        /*0158*/ 	.word	0x000000ff
        /*015c*/ 	.word	0x00000018
        /*0160*/ 	.short	0x0100
        /*0162*/ 	.byte	0x04
	.zero		1


	//   ....[7]....
        /*0164*/ 	.word	0x00000670
        /*0168*/ 	.word	0x000000ff
        /*016c*/ 	.word	0x00000048
        /*0170*/ 	.short	0x0100
        /*0172*/ 	.byte	0x04
	.zero		1


	//   ....[8]....
        /*0174*/ 	.word	0x00000680
        /*0178*/ 	.word	0x000000ff
        /*017c*/ 	.word	0x00000020
        /*0180*/ 	.short	0x0100
        /*0182*/ 	.byte	0x04
	.zero		1


	//   ....[9]....
        /*0184*/ 	.word	0x00000690
        /*0188*/ 	.word	0x000000ff
        /*018c*/ 	.word	0x00000050
        /*0190*/ 	.short	0x0100
        /*0192*/ 	.byte	0x04
	.zero		1


	//   ....[10]....
        /*0194*/ 	.word	0x000006a0
        /*0198*/ 	.word	0x000000ff
        /*019c*/ 	.word	0x00000028
        /*01a0*/ 	.short	0x0100
        /*01a2*/ 	.byte	0x04
	.zero		1


	//   ....[11]....
        /*01a4*/ 	.word	0x000006b0
        /*01a8*/ 	.word	0x000000ff
        /*01ac*/ 	.word	0x00000058
        /*01b0*/ 	.short	0x0100
        /*01b2*/ 	.byte	0x04
	.zero		1


	//   ....[12]....
        /*01b4*/ 	.word	0x000007e0
        /*01b8*/ 	.word	0x000000ff
        /*01bc*/ 	.word	0x00000060
        /*01c0*/ 	.short	0x0100
        /*01c2*/ 	.byte	0x04
	.zero		1


	//   ....[13]....
        /*01c4*/ 	.word	0x000007f0
        /*01c8*/ 	.word	0x000000ff
        /*01cc*/ 	.word	0x00000078
        /*01d0*/ 	.short	0x0100
        /*01d2*/ 	.byte	0x04
	.zero		1


	//   ....[14]....
        /*01d4*/ 	.word	0x00000800
        /*01d8*/ 	.word	0x000000ff
        /*01dc*/ 	.word	0x00000068
        /*01e0*/ 	.short	0x0100
        /*01e2*/ 	.byte	0x04
	.zero		1


	//   ....[15]....
        /*01e4*/ 	.word	0x00000810
        /*01e8*/ 	.word	0x000000ff
        /*01ec*/ 	.word	0x00000080
        /*01f0*/ 	.short	0x0100
        /*01f2*/ 	.byte	0x04
	.zero		1


	//   ....[16]....
        /*01f4*/ 	.word	0x00000820
        /*01f8*/ 	.word	0x000000ff
        /*01fc*/ 	.word	0x00000070
        /*0200*/ 	.short	0x0100
        /*0202*/ 	.byte	0x04
	.zero		1


	//   ....[17]....
        /*0204*/ 	.word	0x00000830
        /*0208*/ 	.word	0x000000ff
        /*020c*/ 	.word	0x00000088
        /*0210*/ 	.short	0x0100
        /*0212*/ 	.byte	0x04
	.zero		1


	//   ....[18]....
        /*0214*/ 	.word	0x00000920
        /*0218*/ 	.word	0x000000ff
        /*021c*/ 	.word	0x00000090
        /*0220*/ 	.short	0x0100
        /*0222*/ 	.byte	0x06
	.zero		1


	//   ....[19]....
        /*0224*/ 	.word	0x00000930
        /*0228*/ 	.word	0x000000ff
        /*022c*/ 	.word	0x00000098
        /*0230*/ 	.short	0x0100
        /*0232*/ 	.byte	0x06
	.zero		1


	//   ....[20]....
        /*0234*/ 	.word	0x00000a70
        /*0238*/ 	.word	0x000000ff
        /*023c*/ 	.word	0x000000a0
        /*0240*/ 	.short	0x0100
        /*0242*/ 	.byte	0x06
	.zero		1


	//   ....[21]....
        /*0244*/ 	.word	0x00000a80
        /*0248*/ 	.word	0x000000ff
        /*024c*/ 	.word	0x000000b0
        /*0250*/ 	.short	0x0100
        /*0252*/ 	.byte	0x06
	.zero		1


	//   ....[22]....
        /*0254*/ 	.word	0x00000a90
        /*0258*/ 	.word	0x000000ff
        /*025c*/ 	.word	0x000000a8
        /*0260*/ 	.short	0x0100
        /*0262*/ 	.byte	0x06
	.zero		1


	//   ....[23]....
        /*0264*/ 	.word	0x00000aa0
        /*0268*/ 	.word	0x000000ff
        /*026c*/ 	.word	0x000000b8
        /*0270*/ 	.short	0x0100
        /*0272*/ 	.byte	0x06
	.zero		1


	//   ....[24]....
        /*0274*/ 	.word	0x00000bd0
        /*0278*/ 	.word	0x000000ff
        /*027c*/ 	.word	0x000000c0
        /*0280*/ 	.short	0x0100
        /*0282*/ 	.byte	0x04
	.zero		1


	//   ....[25]....
        /*0284*/ 	.word	0x00000be0
        /*0288*/ 	.word	0x000000ff
        /*028c*/ 	.word	0x000000e0
        /*0290*/ 	.short	0x0100
        /*0292*/ 	.byte	0x04
	.zero		1


	//   ....[26]....
        /*0294*/ 	.word	0x00000bf0
        /*0298*/ 	.word	0x000000ff
        /*029c*/ 	.word	0x000000c8
        /*02a0*/ 	.short	0x0100
        /*02a2*/ 	.byte	0x04
	.zero		1


	//   ....[27]....
        /*02a4*/ 	.word	0x00000c00
        /*02a8*/ 	.word	0x000000ff
        /*02ac*/ 	.word	0x000000e8
        /*02b0*/ 	.short	0x0100
        /*02b2*/ 	.byte	0x04
	.zero		1


	//   ....[28]....
        /*02b4*/ 	.word	0x00000c10
        /*02b8*/ 	.word	0x000000ff
        /*02bc*/ 	.word	0x000000d0
        /*02c0*/ 	.short	0x0100
        /*02c2*/ 	.byte	0x04
	.zero		1


	//   ....[29]....
        /*02c4*/ 	.word	0x00000c20
        /*02c8*/ 	.word	0x000000ff
        /*02cc*/ 	.word	0x000000f0
        /*02d0*/ 	.short	0x0100
        /*02d2*/ 	.byte	0x04
	.zero		1


	//   ....[30]....
        /*02d4*/ 	.word	0x00000c30
        /*02d8*/ 	.word	0x000000ff
        /*02dc*/ 	.word	0x000000d8
        /*02e0*/ 	.short	0x0100
        /*02e2*/ 	.byte	0x04
	.zero		1


	//   ....[31]....
        /*02e4*/ 	.word	0x00000c40
        /*02e8*/ 	.word	0x000000ff
        /*02ec*/ 	.word	0x000000f8
        /*02f0*/ 	.short	0x0100
        /*02f2*/ 	.byte	0x04
	.zero		1


	//   ....[32]....
        /*02f4*/ 	.word	0x00000d30
        /*02f8*/ 	.word	0x000000ff
        /*02fc*/ 	.word	0x00000100
        /*0300*/ 	.short	0x0100
        /*0302*/ 	.byte	0x04
	.zero		1


	//   ....[33]....
        /*0304*/ 	.word	0x00000d40
        /*0308*/ 	.word	0x000000ff
        /*030c*/ 	.word	0x00000110
        /*0310*/ 	.short	0x0100
        /*0312*/ 	.byte	0x04
	.zero		1


	//   ....[34]....
        /*0314*/ 	.word	0x00000d50
        /*0318*/ 	.word	0x000000ff
        /*031c*/ 	.word	0x00000108
        /*0320*/ 	.short	0x0100
        /*0322*/ 	.byte	0x04
	.zero		1


	//   ....[35]....
        /*0324*/ 	.word	0x00000d60
        /*0328*/ 	.word	0x000000ff
        /*032c*/ 	.word	0x00000118
        /*0330*/ 	.short	0x0100
        /*0332*/ 	.byte	0x04
	.zero		1


	//   ....[36]....
        /*0334*/ 	.word	0x000019e0
        /*0338*/ 	.word	0x00000000
        /*033c*/ 	.word	0x00000110
        /*0340*/ 	.short	0x010a
        /*0342*/ 	.byte	0xff
	.zero		1


	//   ....[37]....
        /*0344*/ 	.word	0x00001a10
        /*0348*/ 	.word	0x00000000
        /*034c*/ 	.word	0x00000100
        /*0350*/ 	.short	0x0101
        /*0352*/ 	.byte	0xff
	.zero		1


	//   ....[38]....
        /*0354*/ 	.word	0x00001ae0
        /*0358*/ 	.word	0x000000ff
        /*035c*/ 	.word	0x00000030
        /*0360*/ 	.short	0x010a
        /*0362*/ 	.byte	0x04
	.zero		1


	//   ....[39]....
        /*0364*/ 	.word	0x00001b60
        /*0368*/ 	.word	0x000000ff
        /*036c*/ 	.word	0x00000030
        /*0370*/ 	.short	0x010a
        /*0372*/ 	.byte	0x21
	.zero		1


	//   ....[40]....
        /*0374*/ 	.word	0x00001cf0
        /*0378*/ 	.word	0x000000ff
        /*037c*/ 	.word	0x00000030
        /*0380*/ 	.short	0x010a
        /*0382*/ 	.byte	0x05
	.zero		1


	//   ....[41]....
        /*0384*/ 	.word	0x00001ee0
        /*0388*/ 	.word	0x000000ff
        /*038c*/ 	.word	0x00000098
        /*0390*/ 	.short	0x0101
        /*0392*/ 	.byte	0x0d
	.zero		1


	//   ....[42]....
        /*0394*/ 	.word	0x00001f00
        /*0398*/ 	.word	0x000000ff
        /*039c*/ 	.word	0x00000030
        /*03a0*/ 	.short	0x010a
        /*03a2*/ 	.byte	0x04
	.zero		1


	//   ....[43]....
        /*03a4*/ 	.word	0x00001f80
        /*03a8*/ 	.word	0x000000ff
        /*03ac*/ 	.word	0x00000030
        /*03b0*/ 	.short	0x010a
        /*03b2*/ 	.byte	0x21
	.zero		1


	//   ....[44]....
        /*03b4*/ 	.word	0x00002110
        /*03b8*/ 	.word	0x000000ff
        /*03bc*/ 	.word	0x00000030
        /*03c0*/ 	.short	0x010a
        /*03c2*/ 	.byte	0x05
	.zero		1


	//   ....[45]....
        /*03c4*/ 	.word	0x00002310
        /*03c8*/ 	.word	0x00000003
        /*03cc*/ 	.word	0x000000a0
        /*03d0*/ 	.short	0x010a
        /*03d2*/ 	.byte	0xff
	.zero		1


	//   ....[46]....
        /*03d4*/ 	.word	0x00002460
        /*03d8*/ 	.word	0x00000000
        /*03dc*/ 	.word	0x00000000
        /*03e0*/ 	.short	0x0101
        /*03e2*/ 	.byte	0xff
	.zero		1


	//   ....[47]....
        /*03e4*/ 	.word	0x00002a20
        /*03e8*/ 	.word	0x000000ff
        /*03ec*/ 	.word	0x00000000
        /*03f0*/ 	.short	0x010a
        /*03f2*/ 	.byte	0x04
	.zero		1


	//   ....[48]....
        /*03f4*/ 	.word	0x00002ab0
        /*03f8*/ 	.word	0x000000ff
        /*03fc*/ 	.word	0x00000000
        /*0400*/ 	.short	0x010a
        /*0402*/ 	.byte	0x05
	.zero		1


	//   ....[49]....
        /*0404*/ 	.word	0x00002b40
        /*0408*/ 	.word	0x000000ff
        /*040c*/ 	.word	0x00000000
        /*0410*/ 	.short	0x010a
        /*0412*/ 	.byte	0x05
	.zero		1


	//   ....[50]....
        /*0414*/ 	.word	0x00002bd0
        /*0418*/ 	.word	0x000000ff
        /*041c*/ 	.word	0x00000000
        /*0420*/ 	.short	0x010a
        /*0422*/ 	.byte	0x05
	.zero		1


	//   ....[51]....
        /*0424*/ 	.word	0x00002c60
        /*0428*/ 	.word	0x000000ff
        /*042c*/ 	.word	0x00000000
        /*0430*/ 	.short	0x010a
        /*0432*/ 	.byte	0x05
	.zero		1


	//   ....[52]....
        /*0434*/ 	.word	0x00002d00
        /*0438*/ 	.word	0x00000000
        /*043c*/ 	.word	0x00000000
        /*0440*/ 	.short	0x010a
        /*0442*/ 	.byte	0xff
	.zero		1


	//   ....[53]....
        /*0444*/ 	.word	0x00002e20
        /*0448*/ 	.word	0x00000002
        /*044c*/ 	.word	0x00000100
        /*0450*/ 	.short	0x010a
        /*0452*/ 	.byte	0xff
	.zero		1


	//   ....[54]....
        /*0454*/ 	.word	0x00002e90
        /*0458*/ 	.word	0x00000002
        /*045c*/ 	.word	0x00000000
        /*0460*/ 	.short	0x0101
        /*0462*/ 	.byte	0xff
	.zero		1


	//   ....[55]....
        /*0464*/ 	.word	0x00002eb0
        /*0468*/ 	.word	0x000000ff
        /*046c*/ 	.word	0x000000b0
        /*0470*/ 	.short	0x010a
        /*0472*/ 	.byte	0x04
	.zero		1


	//   ....[56]....
        /*0474*/ 	.word	0x00002fd0
        /*0478*/ 	.word	0x00000002
        /*047c*/ 	.word	0x000000a0
        /*0480*/ 	.short	0x010a
        /*0482*/ 	.byte	0xff
	.zero		1


	//   ....[57]....
        /*0484*/ 	.word	0x000030d0
        /*0488*/ 	.word	0x00000002
        /*048c*/ 	.word	0x00000000
        /*0490*/ 	.short	0x0101
        /*0492*/ 	.byte	0xff
	.zero		1


	//   ....[58]....
        /*0494*/ 	.word	0x00003160
        /*0498*/ 	.word	0x000000ff
        /*049c*/ 	.word	0x000000b0
        /*04a0*/ 	.short	0x0106
        /*04a2*/ 	.byte	0x04
	.zero		1


	//   ....[59]....
        /*04a4*/ 	.word	0x00003180
        /*04a8*/ 	.word	0x000000ff
        /*04ac*/ 	.word	0x000000b0
        /*04b0*/ 	.short	0x010a
        /*04b2*/ 	.byte	0x04
	.zero		1


	//   ....[60]....
        /*04b4*/ 	.word	0x00003210
        /*04b8*/ 	.word	0x000000ff
        /*04bc*/ 	.word	0x000000b0
        /*04c0*/ 	.short	0x0106
        /*04c2*/ 	.byte	0x07
	.zero		1


	//   ....[61]....
        /*04c4*/ 	.word	0x00003250
        /*04c8*/ 	.word	0x00000000
        /*04cc*/ 	.word	0x000000b0
        /*04d0*/ 	.short	0x010a
        /*04d2*/ 	.byte	0xff
	.zero		1


	//   ....[62]....
        /*04d4*/ 	.word	0x00003820
        /*04d8*/ 	.word	0x00000000
        /*04dc*/ 	.word	0x000000a0
        /*04e0*/ 	.short	0x010a
        /*04e2*/ 	.byte	0xff
	.zero		1


	//   ....[63]....
        /*04e4*/ 	.word	0x00003920
        /*04e8*/ 	.word	0x00000003
        /*04ec*/ 	.word	0x00000000
        /*04f0*/ 	.short	0x0101
        /*04f2*/ 	.byte	0xff
	.zero		1


	//   ....[64]....
        /*04f4*/ 	.word	0x00003930
        /*04f8*/ 	.word	0x000000ff
        /*04fc*/ 	.word	0x00000000
        /*0500*/ 	.short	0x010a
        /*0502*/ 	.byte	0x04
	.zero		1


	//   ....[65]....
        /*0504*/ 	.word	0x000039b0
        /*0508*/ 	.word	0x000000ff
        /*050c*/ 	.word	0x000000e0
        /*0510*/ 	.short	0x010a
        /*0512*/ 	.byte	0x2e
	.zero		1


	//   ....[66]....
        /*0514*/ 	.word	0x00003a90
        /*0518*/ 	.word	0x000000ff
        /*051c*/ 	.word	0x00000000
        /*0520*/ 	.short	0x010a
        /*0522*/ 	.byte	0x07
	.zero		1


	//   ....[67]....
        /*0524*/ 	.word	0x00003bd0
        /*0528*/ 	.word	0x000000ff
        /*052c*/ 	.word	0x00000000
        /*0530*/ 	.short	0x010a
        /*0532*/ 	.byte	0x04
	.zero		1


	//   ....[68]....
        /*0534*/ 	.word	0x00003fa0
        /*0538*/ 	.word	0x000000ff
        /*053c*/ 	.word	0x00000000
        /*0540*/ 	.short	0x010a
        /*0542*/ 	.byte	0x04
	.zero		1


	//   ....[69]....
        /*0544*/ 	.word	0x00004030
        /*0548*/ 	.word	0x000000ff
        /*054c*/ 	.word	0x00000000
        /*0550*/ 	.short	0x010a
        /*0552*/ 	.byte	0x05
	.zero		1


	//   ....[70]....
        /*0554*/ 	.word	0x000040c0
        /*0558*/ 	.word	0x000000ff
        /*055c*/ 	.word	0x00000000
        /*0560*/ 	.short	0x010a
        /*0562*/ 	.byte	0x05
	.zero		1


	//   ....[71]....
        /*0564*/ 	.word	0x00004150
        /*0568*/ 	.word	0x000000ff
        /*056c*/ 	.word	0x00000000
        /*0570*/ 	.short	0x010a
        /*0572*/ 	.byte	0x04
	.zero		1


	//   ....[72]....
        /*0574*/ 	.word	0x00004630
        /*0578*/ 	.word	0x00000008
        /*057c*/ 	.word	0x000000a0
        /*0580*/ 	.short	0x010a
        /*0582*/ 	.byte	0xff
	.zero		1


	//   ....[73]....
        /*0584*/ 	.word	0x000047a0
        /*0588*/ 	.word	0x00000000
        /*058c*/ 	.word	0x00000000
        /*0590*/ 	.short	0x0101
        /*0592*/ 	.byte	0xff
	.zero		1


	//   ....[74]....
        /*0594*/ 	.word	0x00004c70
        /*0598*/ 	.word	0x000000ff
        /*059c*/ 	.word	0x00000098
        /*05a0*/ 	.short	0x010a
        /*05a2*/ 	.byte	0x18
	.zero		1


	//   ....[75]....
        /*05a4*/ 	.word	0x00004e40
        /*05a8*/ 	.word	0x000000ff
        /*05ac*/ 	.word	0x00000078
        /*05b0*/ 	.short	0x010a
        /*05b2*/ 	.byte	0x04
	.zero		1


	//   ....[76]....
        /*05b4*/ 	.word	0x00005020
        /*05b8*/ 	.word	0x000000ff
        /*05bc*/ 	.word	0x00000060
        /*05c0*/ 	.short	0x010b
        /*05c2*/ 	.byte	0x04
	.zero		1


	//   ....[77]....
        /*05c4*/ 	.word	0x00005030
        /*05c8*/ 	.word	0x000000ff
        /*05cc*/ 	.word	0x00000000
        /*05d0*/ 	.short	0x0101
        /*05d2*/ 	.byte	0x07
	.zero		1


	//   ....[78]....
        /*05d4*/ 	.word	0x00005040
        /*05d8*/ 	.word	0x000000ff
        /*05dc*/ 	.word	0x00000078
        /*05e0*/ 	.short	0x010a
        /*05e2*/ 	.byte	0x05
	.zero		1


	//   ....[79]....
        /*05e4*/ 	.word	0x00005290
        /*05e8*/ 	.word	0x000000ff
        /*05ec*/ 	.word	0x00000060
        /*05f0*/ 	.short	0x010b
        /*05f2*/ 	.byte	0x05
	.zero		1


	//   ....[80]....
        /*05f4*/ 	.word	0x000052a0
        /*05f8*/ 	.word	0x000000ff
        /*05fc*/ 	.word	0x00000000
        /*0600*/ 	.short	0x0101
        /*0602*/ 	.byte	0x04
	.zero		1


	//   ....[81]....
        /*0604*/ 	.word	0x000052f0
        /*0608*/ 	.word	0x000000ff
        /*060c*/ 	.word	0x00000000
        /*0610*/ 	.short	0x010a
        /*0612*/ 	.byte	0x04
	.zero		1


	//   ....[82]....
        /*0614*/ 	.word	0x00005380
        /*0618*/ 	.word	0x000000ff
        /*061c*/ 	.word	0x00000000
        /*0620*/ 	.short	0x010a
        /*0622*/ 	.byte	0x05
	.zero		1


	//   ....[83]....
        /*0624*/ 	.word	0x00005420
        /*0628*/ 	.word	0x00000000
        /*062c*/ 	.word	0x00000000
        /*0630*/ 	.short	0x010a
        /*0632*/ 	.byte	0xff
	.zero		1


	//   ....[84]....
        /*0634*/ 	.word	0x00005790
        /*0638*/ 	.word	0x00000000
        /*063c*/ 	.word	0x000000a0
        /*0640*/ 	.short	0x010a
        /*0642*/ 	.byte	0xff
	.zero		1


	//   ....[85]....
        /*0644*/ 	.word	0x00005860
        /*0648*/ 	.word	0x00000000
        /*064c*/ 	.word	0x00000000
        /*0650*/ 	.short	0x0101
        /*0652*/ 	.byte	0xff
	.zero		1


	//   ....[86]....
        /*0654*/ 	.word	0x000064b0
        /*0658*/ 	.word	0x00000002
        /*065c*/ 	.word	0x00000060
        /*0660*/ 	.short	0x010a
        /*0662*/ 	.byte	0xff
	.zero		1


	//   ....[87]....
        /*0664*/ 	.word	0x000064f0
        /*0668*/ 	.word	0x00000048
        /*066c*/ 	.word	0x000000c0
        /*0670*/ 	.short	0x010a
        /*0672*/ 	.byte	0xff
	.zero		1


	//   ....[88]....
        /*0674*/ 	.word	0x000065e0
        /*0678*/ 	.word	0x00000002
        /*067c*/ 	.word	0x00000060
        /*0680*/ 	.short	0x010a
        /*0682*/ 	.byte	0xff
	.zero		1


	//   ....[89]....
        /*0684*/ 	.word	0x00006810
        /*0688*/ 	.word	0x00000048
        /*068c*/ 	.word	0x000000c0
        /*0690*/ 	.short	0x010a
        /*0692*/ 	.byte	0xff
	.zero		1


	//   ....[90]....
        /*0694*/ 	.word	0x00006eb0
        /*0698*/ 	.word	0x00000000
        /*069c*/ 	.word	0x00000000
        /*06a0*/ 	.short	0x0101
        /*06a2*/ 	.byte	0xff
	.zero		1


	//   ....[91]....
        /*06a4*/ 	.word	0x00006ec0
        /*06a8*/ 	.word	0x00000002
        /*06ac*/ 	.word	0x00000060
        /*06b0*/ 	.short	0x010a
        /*06b2*/ 	.byte	0xff
	.zero		1


	//   ....[92]....
        /*06b4*/ 	.word	0x00006f90
        /*06b8*/ 	.word	0x00000002
        /*06bc*/ 	.word	0x00000060
        /*06c0*/ 	.short	0x010a
        /*06c2*/ 	.byte	0xff
	.zero		1


	//   ....[93]....
        /*06c4*/ 	.word	0x00007280
        /*06c8*/ 	.word	0x000000ff
        /*06cc*/ 	.word	0x00000000
        /*06d0*/ 	.short	0x0101
        /*06d2*/ 	.byte	0x04
	.zero		1


	//   ....[94]....
        /*06d4*/ 	.word	0x000077a0
        /*06d8*/ 	.word	0x00000000
        /*06dc*/ 	.word	0x00000000
        /*06e0*/ 	.short	0x0101
        /*06e2*/ 	.byte	0xff
	.zero		1


	//   ....[95]....
        /*06e4*/ 	.word	0x00007a50
        /*06e8*/ 	.word	0x000000ff
        /*06ec*/ 	.word	0x00000000
        /*06f0*/ 	.short	0x0101
        /*06f2*/ 	.byte	0x04
	.zero		1


	//   ....[96]....
        /*06f4*/ 	.word	0x00007a70
        /*06f8*/ 	.word	0x00000000
        /*06fc*/ 	.word	0x00000110
        /*0700*/ 	.short	0x010a
        /*0702*/ 	.byte	0xff
	.zero		1


	//   ....[97]....
        /*0704*/ 	.word	0x00007ad0
        /*0708*/ 	.word	0x00000000
        /*070c*/ 	.word	0x00000030
        /*0710*/ 	.short	0x010a
        /*0712*/ 	.byte	0xff
	.zero		1


	//   ....[98]....
        /*0714*/ 	.word	0x00007b30
        /*0718*/ 	.word	0x00000000
        /*071c*/ 	.word	0x00000030
        /*0720*/ 	.short	0x010a
        /*0722*/ 	.byte	0xff
	.zero		1


	//   ....[99]....
        /*0724*/ 	.word	0x00007b80
        /*0728*/ 	.word	0x00000003
        /*072c*/ 	.word	0x000000a0
        /*0730*/ 	.short	0x010a
        /*0732*/ 	.byte	0xff
	.zero		1


	//   ....[100]....
        /*0734*/ 	.word	0x00007be0
        /*0738*/ 	.word	0x00000000
        /*073c*/ 	.word	0x00000000
        /*0740*/ 	.short	0x010a
        /*0742*/ 	.byte	0xff
	.zero		1


	//   ....[101]....
        /*0744*/ 	.word	0x00007c40
        /*0748*/ 	.word	0x00000000
        /*074c*/ 	.word	0x00000000
        /*0750*/ 	.short	0x010a
        /*0752*/ 	.byte	0xff
	.zero		1


	//   ....[102]....
        /*0754*/ 	.word	0x00007ca0
        /*0758*/ 	.word	0x00000000
        /*075c*/ 	.word	0x00000000
        /*0760*/ 	.short	0x010a
        /*0762*/ 	.byte	0xff
	.zero		1


	//   ....[103]....
        /*0764*/ 	.word	0x00007d00
        /*0768*/ 	.word	0x00000000
        /*076c*/ 	.word	0x00000000
        /*0770*/ 	.short	0x010a
        /*0772*/ 	.byte	0xff
	.zero		1


	//   ....[104]....
        /*0774*/ 	.word	0x00007d60
        /*0778*/ 	.word	0x00000000
        /*077c*/ 	.word	0x00000000
        /*0780*/ 	.short	0x010a
        /*0782*/ 	.byte	0xff
	.zero		1


	//   ....[105]....
        /*0784*/ 	.word	0x00007db0
        /*0788*/ 	.word	0x00000002
        /*078c*/ 	.word	0x00000100
        /*0790*/ 	.short	0x010a
        /*0792*/ 	.byte	0xff
	.zero		1


	//   ....[106]....
        /*0794*/ 	.word	0x00007e10
        /*0798*/ 	.word	0x00000002
        /*079c*/ 	.word	0x000000b0
        /*07a0*/ 	.short	0x010a
        /*07a2*/ 	.byte	0xff
	.zero		1


	//   ....[107]....
        /*07a4*/ 	.word	0x00007e60
        /*07a8*/ 	.word	0x00000002
        /*07ac*/ 	.word	0x000000a0
        /*07b0*/ 	.short	0x010a
        /*07b2*/ 	.byte	0xff
	.zero		1


	//   ....[108]....
        /*07b4*/ 	.word	0x00007ec0
        /*07b8*/ 	.word	0x00000000
        /*07bc*/ 	.word	0x000000b0
        /*07c0*/ 	.short	0x010a
        /*07c2*/ 	.byte	0xff
	.zero		1


	//   ....[109]....
        /*07c4*/ 	.word	0x00007f10
        /*07c8*/ 	.word	0x00000000
        /*07cc*/ 	.word	0x000000a0
        /*07d0*/ 	.short	0x010a
        /*07d2*/ 	.byte	0xff
	.zero		1


	//   ....[110]....
        /*07d4*/ 	.word	0x00007f70
        /*07d8*/ 	.word	0x00000002
        /*07dc*/ 	.word	0x000000e0
        /*07e0*/ 	.short	0x010a
        /*07e2*/ 	.byte	0xff
	.zero		1


	//   ....[111]....
        /*07e4*/ 	.word	0x00007fd0
        /*07e8*/ 	.word	0x00000000
        /*07ec*/ 	.word	0x00000000
        /*07f0*/ 	.short	0x010a
        /*07f2*/ 	.byte	0xff
	.zero		1


	//   ....[112]....
        /*07f4*/ 	.word	0x00008030
        /*07f8*/ 	.word	0x00000000
        /*07fc*/ 	.word	0x00000000
        /*0800*/ 	.short	0x010a
        /*0802*/ 	.byte	0xff
	.zero		1


	//   ....[113]....
        /*0804*/ 	.word	0x00008090
        /*0808*/ 	.word	0x00000000
        /*080c*/ 	.word	0x00000000
        /*0810*/ 	.short	0x010a
        /*0812*/ 	.byte	0xff
	.zero		1


	//   ....[114]....
        /*0814*/ 	.word	0x000080f0
        /*0818*/ 	.word	0x00000000
        /*081c*/ 	.word	0x00000000
        /*0820*/ 	.short	0x010a
        /*0822*/ 	.byte	0xff
	.zero		1


	//   ....[115]....
        /*0824*/ 	.word	0x00008150
        /*0828*/ 	.word	0x00000000
        /*082c*/ 	.word	0x00000000
        /*0830*/ 	.short	0x010a
        /*0832*/ 	.byte	0xff
	.zero		1


	//   ....[116]....
        /*0834*/ 	.word	0x000081a0
        /*0838*/ 	.word	0x00000008
        /*083c*/ 	.word	0x000000a0
        /*0840*/ 	.short	0x010a
        /*0842*/ 	.byte	0xff
	.zero		1


	//   ....[117]....
        /*0844*/ 	.word	0x00008200
        /*0848*/ 	.word	0x00000000
        /*084c*/ 	.word	0x00000098
        /*0850*/ 	.short	0x010a
        /*0852*/ 	.byte	0xff
	.zero		1


	//   ....[118]....
        /*0854*/ 	.word	0x00008260
        /*0858*/ 	.word	0x00000000
        /*085c*/ 	.word	0x00000078
        /*0860*/ 	.short	0x010a
        /*0862*/ 	.byte	0xff
	.zero		1


	//   ....[119]....
        /*0864*/ 	.word	0x000082c0
        /*0868*/ 	.word	0x00000002
        /*086c*/ 	.word	0x00000078
        /*0870*/ 	.short	0x010a
        /*0872*/ 	.byte	0xff
	.zero		1


	//   ....[120]....
        /*0874*/ 	.word	0x00008320
        /*0878*/ 	.word	0x00000000
        /*087c*/ 	.word	0x00000000
        /*0880*/ 	.short	0x010a
        /*0882*/ 	.byte	0xff
	.zero		1


	//   ....[121]....
        /*0884*/ 	.word	0x00008380
        /*0888*/ 	.word	0x00000000
        /*088c*/ 	.word	0x00000000
        /*0890*/ 	.short	0x010a
        /*0892*/ 	.byte	0xff
	.zero		1


	//   ....[122]....
        /*0894*/ 	.word	0x000083d0
        /*0898*/ 	.word	0x00000000
        /*089c*/ 	.word	0x000000a0
        /*08a0*/ 	.short	0x010a
        /*08a2*/ 	.byte	0xff
	.zero		1


	//   ....[123]....
        /*08a4*/ 	.word	0x00008420
        /*08a8*/ 	.word	0x00000002
        /*08ac*/ 	.word	0x00000060
        /*08b0*/ 	.short	0x010a
        /*08b2*/ 	.byte	0xff
	.zero		1


	//   ....[124]....
        /*08b4*/ 	.word	0x00008470
        /*08b8*/ 	.word	0x00000048
        /*08bc*/ 	.word	0x000000c0
        /*08c0*/ 	.short	0x010a
        /*08c2*/ 	.byte	0xff
	.zero		1


	//   ....[125]....
        /*08c4*/ 	.word	0x000084c0
        /*08c8*/ 	.word	0x00000002
        /*08cc*/ 	.word	0x00000060
        /*08d0*/ 	.short	0x010a
        /*08d2*/ 	.byte	0xff
	.zero		1


	//----- nvinfo : EIATTR_NUM_MBARRIERS
	.align		4
.L_47:
        /*08d4*/ 	.byte	0x03, 0x38
        /*08d6*/ 	.short	0x0024


	//----- nvinfo : EIATTR_EXIT_INSTR_OFFSETS
	.align		4
        /*08d8*/ 	.byte	0x04, 0x1c
        /*08da*/ 	.short	(.L_49 - .L_48)


	//   ....[0]....
.L_48:
        /*08dc*/ 	.word	0x00002d30


	//   ....[1]....
        /*08e0*/ 	.word	0x00003220


	//   ....[2]....
        /*08e4*/ 	.word	0x00003280


	//   ....[3]....
        /*08e8*/ 	.word	0x000043b0


	//   ....[4]....
        /*08ec*/ 	.word	0x00005450


	//   ....[5]....
        /*08f0*/ 	.word	0x00005490


	//   ....[6]....
        /*08f4*/ 	.word	0x00007940


	//   ....[7]....
        /*08f8*/ 	.word	0x000079c0


	//   ....[8]....
        /*08fc*/ 	.word	0x000079f0


	//   ....[9]....
        /*0900*/ 	.word	0x00007a60


	//----- nvinfo : EIATTR_MAX_THREADS
	.align		4
.L_49:
        /*0904*/ 	.byte	0x04, 0x05
        /*0906*/ 	.short	(.L_51 - .L_50)
.L_50:
        /*0908*/ 	.word	0x00000100
        /*090c*/ 	.word	0x00000001
        /*0910*/ 	.word	0x00000001


	//----- nvinfo : EIATTR_CRS_STACK_SIZE
	.align		4
.L_51:
        /*0914*/ 	.byte	0x04, 0x1e
        /*0916*/ 	.short	(.L_53 - .L_52)
.L_52:
        /*0918*/ 	.word	0x00000000


	//----- nvinfo : EIATTR_CBANK_PARAM_SIZE
	.align		4
.L_53:
        /*091c*/ 	.byte	0x03, 0x19
        /*091e*/ 	.short	0x0800


	//----- nvinfo : EIATTR_PARAM_CBANK
	.align		4
        /*0920*/ 	.byte	0x04, 0x0a
        /*0922*/ 	.short	(.L_55 - .L_54)
	.align		4
.L_54:
        /*0924*/ 	.word	index@(.nv.constant0._ZN7cutlass13device_kernelINS_4gemm6kernel13GemmUniversalIN4cute5tupleIJiiiiEEENS1_10collective13CollectiveMmaINS1_35MainloopSm100TmaUmmaWarpSpecializedILi6ELi2ELi4ENS5_IJNS4_1CILi8EEENSA_ILi1EEESC_EEEEENS5_IJNSA_ILi64EEESF_SF_EEEfNS5_IJlSC_lEEEfSH_NS4_8TiledMMAINS4_8MMA_AtomIJNS4_17SM100_MMA_TF32_SSINS_10tfloat32_tESL_fLi64ELi64ELNS4_4UMMA5MajorE0ELSN_0ELNSM_7ScaleInE0ELSO_0EEEEEENS4_6LayoutINS5_IJSC_SC_SC_EEENS5_IJNSA_ILi0EEEST_ST_EEEEENS5_IJNS4_10UnderscoreESW_SW_EEEEENS4_13SM90_TMA_LOADENS4_14ComposedLayoutINS4_7SwizzleILi3ELi4ELi3EEENS4_18smem_ptr_flag_bitsILi32EEENSR_INS5_IJSB_NSA_ILi32EEEEEENS5_IJS15_SC_EEEEEEEvNS4_8identityENS4_23SM90_TMA_LOAD_MULTICASTES19_vS1A_EENS_8epilogue10collective18CollectiveEpilogueINS1D_23Sm100TmaWarpSpecializedILi3ELi2ELi16ELb1ELb0EEEJSG_NS5_IJNSR_ISF_SC_EENSR_IS15_SC_EEEEEfSH_fSH_NS1D_6fusion15FusionCallbacksIS1H_NS1L_17LinearCombinationIffffLNS_15FloatRoundStyleE2EEESG_S1K_JEEENS4_5SM1004TMEM4LOAD26SM100_TMEM_LOAD_16dp128b8xESZ_S19_NS4_17SM75_U32x4_LDSM_NENS4_14SM90_TMA_STOREES19_NS4_17SM90_U32x4_STSM_NENS4_39AutoVectorizingCopyWithAssumedAlignmentILi128EEEEEEvvEEEEvNT_6ParamsE)
        /*0928*/ 	.short	0x0380
        /*092a*/ 	.short	0x0800


	//----- nvinfo : EIATTR_SW_WAR
	.align		4
.L_55:
        /*092c*/ 	.byte	0x04, 0x36
        /*092e*/ 	.short	(.L_57 - .L_56)
.L_56:
        /*0930*/ 	.word	0x00000008
.L_57:


//--------------------- .nv.callgraph             --------------------------
	.section	.nv.callgraph,"",@"SHT_CUDA_CALLGRAPH"
	.align	4
	.sectionentsize	8
	.align		4
        /*0000*/ 	.word	0x00000000
	.align		4
        /*0004*/ 	.word	0xffffffff
	.align		4
        /*0008*/ 	.word	index@(_ZN7cutlass13device_kernelINS_4gemm6kernel13GemmUniversalIN4cute5tupleIJiiiiEEENS1_10collective13CollectiveMmaINS1_35MainloopSm100TmaUmmaWarpSpecializedILi6ELi2ELi4ENS5_IJNS4_1CILi8EEENSA_ILi1EEESC_EEEEENS5_IJNSA_ILi64EEESF_SF_EEEfNS5_IJlSC_lEEEfSH_NS4_8TiledMMAINS4_8MMA_AtomIJNS4_17SM100_MMA_TF32_SSINS_10tfloat32_tESL_fLi64ELi64ELNS4_4UMMA5MajorE0ELSN_0ELNSM_7ScaleInE0ELSO_0EEEEEENS4_6LayoutINS5_IJSC_SC_SC_EEENS5_IJNSA_ILi0EEEST_ST_EEEEENS5_IJNS4_10UnderscoreESW_SW_EEEEENS4_13SM90_TMA_LOADENS4_14ComposedLayoutINS4_7SwizzleILi3ELi4ELi3EEENS4_18smem_ptr_flag_bitsILi32EEENSR_INS5_IJSB_NSA_ILi32EEEEEENS5_IJS15_SC_EEEEEEEvNS4_8identityENS4_23SM90_TMA_LOAD_MULTICASTES19_vS1A_EENS_8epilogue10collective18CollectiveEpilogueINS1D_23Sm100TmaWarpSpecializedILi3ELi2ELi16ELb1ELb0EEEJSG_NS5_IJNSR_ISF_SC_EENSR_IS15_SC_EEEEEfSH_fSH_NS1D_6fusion15FusionCallbacksIS1H_NS1L_17LinearCombinationIffffLNS_15FloatRoundStyleE2EEESG_S1K_JEEENS4_5SM1004TMEM4LOAD26SM100_TMEM_LOAD_16dp128b8xESZ_S19_NS4_17SM75_U32x4_LDSM_NENS4_14SM90_TMA_STOREES19_NS4_17SM90_U32x4_STSM_NENS4_39AutoVectorizingCopyWithAssumedAlignmentILi128EEEEEEvvEEEEvNT_6ParamsE)
	.align		4
        /*000c*/ 	.word	index@(__assertfail)
	.align		4
        /*0010*/ 	.word	0x00000000
	.align		4
        /*0014*/ 	.word	0xfffffffe
	.align		4
        /*0018*/ 	.word	0x00000000
	.align		4
        /*001c*/ 	.word	0xfffffffd
	.align		4
        /*0020*/ 	.word	0x00000000
	.align		4
        /*0024*/ 	.word	0xfffffffc


//--------------------- .nv.constant4             --------------------------
	.section	.nv.constant4,"a",@progbits
	.align	8
	.align		8
.nv.constant4:
        /*0000*/ 	.dword	__assertfail
	.align		8
        /*0008*/ 	.dword	__unnamed_1
	.align		8
        /*0010*/ 	.dword	__unnamed_2
	.align		8
        /*0018*/ 	.dword	_ZN40_INTERNAL_8c01f136_4_k_cu_c93e7d88_265274cuda3std3__45__cpo5beginE
	.align		8
        /*0020*/ 	.dword	_ZN40_INTERNAL_8c01f136_4_k_cu_c93e7d88_265274cuda3std3__45__cpo3endE
	.align		8
        /*0028*/ 	.dword	_ZN40_INTERNAL_8c01f136_4_k_cu_c93e7d88_265274cuda3std3__45__cpo6cbeginE
	.align		8
        /*0030*/ 	.dword	_ZN40_INTERNAL_8c01f136_4_k_cu_c93e7d88_265274cuda3std3__45__cpo4cendE
	.align		8
        /*0038*/ 	.dword	_ZN40_INTERNAL_8c01f136_4_k_cu_c93e7d88_265274cuda3std3__442_GLOBAL__N__8c01f136_4_k_cu_c93e7d88_265276ignoreE
	.align		8
        /*0040*/ 	.dword	_ZN40_INTERNAL_8c01f136_4_k_cu_c93e7d88_265274cuda3std3__419piecewise_constructE
	.align		8
        /*0048*/ 	.dword	_ZN40_INTERNAL_8c01f136_4_k_cu_c93e7d88_265274cuda3std3__48in_placeE
	.align		8
        /*0050*/ 	.dword	_ZN40_INTERNAL_8c01f136_4_k_cu_c93e7d88_265274cuda3std6ranges3__45__cpo4swapE
	.align		8
        /*0058*/ 	.dword	_ZN40_INTERNAL_8c01f136_4_k_cu_c93e7d88_265274cuda3std6ranges3__45__cpo9iter_moveE
	.align		8
        /*0060*/ 	.dword	_ZN40_INTERNAL_8c01f136_4_k_cu_c93e7d88_265274cute7productE
	.align		8
        /*0068*/ 	.dword	_ZN40_INTERNAL_8c01f136_4_k_cu_c93e7d88_265274cute1_E
	.align		8
        /*0070*/ 	.dword	$str$25
	.align		8
        /*0078*/ 	.dword	$str$26
	.align		8
        /*0080*/ 	.dword	$str$27
	.align		8
        /*0088*/ 	.dword	$str$28


//--------------------- .text._ZN7cutlass13device_kernelINS_4gemm6kernel13GemmUniversalIN4cute5tupleIJiiiiEEENS1_10collective13CollectiveMmaINS1_35MainloopSm100TmaUmmaWarpSpecializedILi6ELi2ELi4ENS5_IJNS4_1CILi8EEENSA_ILi1EEESC_EEEEENS5_IJNSA_ILi64EEESF_SF_EEEfNS5_IJlSC_lEEEfSH_NS4_8TiledMMAINS4_8MMA_AtomIJNS4_17SM100_MMA_TF32_SSINS_10tfloat32_tESL_fLi64ELi64ELNS4_4UMMA5MajorE0ELSN_0ELNSM_7ScaleInE0ELSO_0EEEEEENS4_6LayoutINS5_IJSC_SC_SC_EEENS5_IJNSA_ILi0EEEST_ST_EEEEENS5_IJNS4_10UnderscoreESW_SW_EEEEENS4_13SM90_TMA_LOADENS4_14ComposedLayoutINS4_7SwizzleILi3ELi4ELi3EEENS4_18smem_ptr_flag_bitsILi32EEENSR_INS5_IJSB_NSA_ILi32EEEEEENS5_IJS15_SC_EEEEEEEvNS4_8identityENS4_23SM90_TMA_LOAD_MULTICASTES19_vS1A_EENS_8epilogue10collective18CollectiveEpilogueINS1D_23Sm100TmaWarpSpecializedILi3ELi2ELi16ELb1ELb0EEEJSG_NS5_IJNSR_ISF_SC_EENSR_IS15_SC_EEEEEfSH_fSH_NS1D_6fusion15FusionCallbacksIS1H_NS1L_17LinearCombinationIffffLNS_15FloatRoundStyleE2EEESG_S1K_JEEENS4_5SM1004TMEM4LOAD26SM100_TMEM_LOAD_16dp128b8xESZ_S19_NS4_17SM75_U32x4_LDSM_NENS4_14SM90_TMA_STOREES19_NS4_17SM90_U32x4_STSM_NENS4_39AutoVectorizingCopyWithAssumedAlignmentILi128EEEEEEvvEEEEvNT_6ParamsE --------------------------
	.section	.text._ZN7cutlass13device_kernelINS_4gemm6kernel13GemmUniversalIN4cute5tupleIJiiiiEEENS1_10collective13CollectiveMmaINS1_35MainloopSm100TmaUmmaWarpSpecializedILi6ELi2ELi4ENS5_IJNS4_1CILi8EEENSA_ILi1EEESC_EEEEENS5_IJNSA_ILi64EEESF_SF_EEEfNS5_IJlSC_lEEEfSH_NS4_8TiledMMAINS4_8MMA_AtomIJNS4_17SM100_MMA_TF32_SSINS_10tfloat32_tESL_fLi64ELi64ELNS4_4UMMA5MajorE0ELSN_0ELNSM_7ScaleInE0ELSO_0EEEEEENS4_6LayoutINS5_IJSC_SC_SC_EEENS5_IJNSA_ILi0EEEST_ST_EEEEENS5_IJNS4_10UnderscoreESW_SW_EEEEENS4_13SM90_TMA_LOADENS4_14ComposedLayoutINS4_7SwizzleILi3ELi4ELi3EEENS4_18smem_ptr_flag_bitsILi32EEENSR_INS5_IJSB_NSA_ILi32EEEEEENS5_IJS15_SC_EEEEEEEvNS4_8identityENS4_23SM90_TMA_LOAD_MULTICASTES19_vS1A_EENS_8epilogue10collective18CollectiveEpilogueINS1D_23Sm100TmaWarpSpecializedILi3ELi2ELi16ELb1ELb0EEEJSG_NS5_IJNSR_ISF_SC_EENSR_IS15_SC_EEEEEfSH_fSH_NS1D_6fusion15FusionCallbacksIS1H_NS1L_17LinearCombinationIffffLNS_15FloatRoundStyleE2EEESG_S1K_JEEENS4_5SM1004TMEM4LOAD26SM100_TMEM_LOAD_16dp128b8xESZ_S19_NS4_17SM75_U32x4_LDSM_NENS4_14SM90_TMA_STOREES19_NS4_17SM90_U32x4_STSM_NENS4_39AutoVectorizingCopyWithAssumedAlignmentILi128EEEEEEvvEEEEvNT_6ParamsE,"ax",@progbits
	.align	128
.text._ZN7cutlass13device_kernelINS_4gemm6kernel13GemmUniversalIN4cute5tupleIJiiiiEEENS1_10collective13CollectiveMmaINS1_35MainloopSm100TmaUmmaWarpSpecializedILi6ELi2ELi4ENS5_IJNS4_1CILi8EEENSA_ILi1EEESC_EEEEENS5_IJNSA_ILi64EEESF_SF_EEEfNS5_IJlSC_lEEEfSH_NS4_8TiledMMAINS4_8MMA_AtomIJNS4_17SM100_MMA_TF32_SSINS_10tfloat32_tESL_fLi64ELi64ELNS4_4UMMA5MajorE0ELSN_0ELNSM_7ScaleInE0ELSO_0EEEEEENS4_6LayoutINS5_IJSC_SC_SC_EEENS5_IJNSA_ILi0EEEST_ST_EEEEENS5_IJNS4_10UnderscoreESW_SW_EEEEENS4_13SM90_TMA_LOADENS4_14ComposedLayoutINS4_7SwizzleILi3ELi4ELi3EEENS4_18smem_ptr_flag_bitsILi32EEENSR_INS5_IJSB_NSA_ILi32EEEEEENS5_IJS15_SC_EEEEEEEvNS4_8identityENS4_23SM90_TMA_LOAD_MULTICASTES19_vS1A_EENS_8epilogue10collective18CollectiveEpilogueINS1D_23Sm100TmaWarpSpecializedILi3ELi2ELi16ELb1ELb0EEEJSG_NS5_IJNSR_ISF_SC_EENSR_IS15_SC_EEEEEfSH_fSH_NS1D_6fusion15FusionCallbacksIS1H_NS1L_17LinearCombinationIffffLNS_15FloatRoundStyleE2EEESG_S1K_JEEENS4_5SM1004TMEM4LOAD26SM100_TMEM_LOAD_16dp128b8xESZ_S19_NS4_17SM75_U32x4_LDSM_NENS4_14SM90_TMA_STOREES19_NS4_17SM90_U32x4_STSM_NENS4_39AutoVectorizingCopyWithAssumedAlignmentILi128EEEEEEvvEEEEvNT_6ParamsE:
        .type           _ZN7cutlass13device_kernelINS_4gemm6kernel13GemmUniversalIN4cute5tupleIJiiiiEEENS1_10collective13CollectiveMmaINS1_35MainloopSm100TmaUmmaWarpSpecializedILi6ELi2ELi4ENS5_IJNS4_1CILi8EEENSA_ILi1EEESC_EEEEENS5_IJNSA_ILi64EEESF_SF_EEEfNS5_IJlSC_lEEEfSH_NS4_8TiledMMAINS4_8MMA_AtomIJNS4_17SM100_MMA_TF32_SSINS_10tfloat32_tESL_fLi64ELi64ELNS4_4UMMA5MajorE0ELSN_0ELNSM_7ScaleInE0ELSO_0EEEEEENS4_6LayoutINS5_IJSC_SC_SC_EEENS5_IJNSA_ILi0EEEST_ST_EEEEENS5_IJNS4_10UnderscoreESW_SW_EEEEENS4_13SM90_TMA_LOADENS4_14ComposedLayoutINS4_7SwizzleILi3ELi4ELi3EEENS4_18smem_ptr_flag_bitsILi32EEENSR_INS5_IJSB_NSA_ILi32EEEEEENS5_IJS15_SC_EEEEEEEvNS4_8identityENS4_23SM90_TMA_LOAD_MULTICASTES19_vS1A_EENS_8epilogue10collective18CollectiveEpilogueINS1D_23Sm100TmaWarpSpecializedILi3ELi2ELi16ELb1ELb0EEEJSG_NS5_IJNSR_ISF_SC_EENSR_IS15_SC_EEEEEfSH_fSH_NS1D_6fusion15FusionCallbacksIS1H_NS1L_17LinearCombinationIffffLNS_15FloatRoundStyleE2EEESG_S1K_JEEENS4_5SM1004TMEM4LOAD26SM100_TMEM_LOAD_16dp128b8xESZ_S19_NS4_17SM75_U32x4_LDSM_NENS4_14SM90_TMA_STOREES19_NS4_17SM90_U32x4_STSM_NENS4_39AutoVectorizingCopyWithAssumedAlignmentILi128EEEEEEvvEEEEvNT_6ParamsE,@function
        .size           _ZN7cutlass13device_kernelINS_4gemm6kernel13GemmUniversalIN4cute5tupleIJiiiiEEENS1_10collective13CollectiveMmaINS1_35MainloopSm100TmaUmmaWarpSpecializedILi6ELi2ELi4ENS5_IJNS4_1CILi8EEENSA_ILi1EEESC_EEEEENS5_IJNSA_ILi64EEESF_SF_EEEfNS5_IJlSC_lEEEfSH_NS4_8TiledMMAINS4_8MMA_AtomIJNS4_17SM100_MMA_TF32_SSINS_10tfloat32_tESL_fLi64ELi64ELNS4_4UMMA5MajorE0ELSN_0ELNSM_7ScaleInE0ELSO_0EEEEEENS4_6LayoutINS5_IJSC_SC_SC_EEENS5_IJNSA_ILi0EEEST_ST_EEEEENS5_IJNS4_10UnderscoreESW_SW_EEEEENS4_13SM90_TMA_LOADENS4_14ComposedLayoutINS4_7SwizzleILi3ELi4ELi3EEENS4_18smem_ptr_flag_bitsILi32EEENSR_INS5_IJSB_NSA_ILi32EEEEEENS5_IJS15_SC_EEEEEEEvNS4_8identityENS4_23SM90_TMA_LOAD_MULTICASTES19_vS1A_EENS_8epilogue10collective18CollectiveEpilogueINS1D_23Sm100TmaWarpSpecializedILi3ELi2ELi16ELb1ELb0EEEJSG_NS5_IJNSR_ISF_SC_EENSR_IS15_SC_EEEEEfSH_fSH_NS1D_6fusion15FusionCallbacksIS1H_NS1L_17LinearCombinationIffffLNS_15FloatRoundStyleE2EEESG_S1K_JEEENS4_5SM1004TMEM4LOAD26SM100_TMEM_LOAD_16dp128b8xESZ_S19_NS4_17SM75_U32x4_LDSM_NENS4_14SM90_TMA_STOREES19_NS4_17SM90_U32x4_STSM_NENS4_39AutoVectorizingCopyWithAssumedAlignmentILi128EEEEEEvvEEEEvNT_6ParamsE,(.L_x_167 - _ZN7cutlass13device_kernelINS_4gemm6kernel13GemmUniversalIN4cute5tupleIJiiiiEEENS1_10collective13CollectiveMmaINS1_35MainloopSm100TmaUmmaWarpSpecializedILi6ELi2ELi4ENS5_IJNS4_1CILi8EEENSA_ILi1EEESC_EEEEENS5_IJNSA_ILi64EEESF_SF_EEEfNS5_IJlSC_lEEEfSH_NS4_8TiledMMAINS4_8MMA_AtomIJNS4_17SM100_MMA_TF32_SSINS_10tfloat32_tESL_fLi64ELi64ELNS4_4UMMA5MajorE0ELSN_0ELNSM_7ScaleInE0ELSO_0EEEEEENS4_6LayoutINS5_IJSC_SC_SC_EEENS5_IJNSA_ILi0EEEST_ST_EEEEENS5_IJNS4_10UnderscoreESW_SW_EEEEENS4_13SM90_TMA_LOADENS4_14ComposedLayoutINS4_7SwizzleILi3ELi4ELi3EEENS4_18smem_ptr_flag_bitsILi32EEENSR_INS5_IJSB_NSA_ILi32EEEEEENS5_IJS15_SC_EEEEEEEvNS4_8identityENS4_23SM90_TMA_LOAD_MULTICASTES19_vS1A_EENS_8epilogue10collective18CollectiveEpilogueINS1D_23Sm100TmaWarpSpecializedILi3ELi2ELi16ELb1ELb0EEEJSG_NS5_IJNSR_ISF_SC_EENSR_IS15_SC_EEEEEfSH_fSH_NS1D_6fusion15FusionCallbacksIS1H_NS1L_17LinearCombinationIffffLNS_15FloatRoundStyleE2EEESG_S1K_JEEENS4_5SM1004TMEM4LOAD26SM100_TMEM_LOAD_16dp128b8xESZ_S19_NS4_17SM75_U32x4_LDSM_NENS4_14SM90_TMA_STOREES19_NS4_17SM90_U32x4_STSM_NENS4_39AutoVectorizingCopyWithAssumedAlignmentILi128EEEEEEvvEEEEvNT_6ParamsE)
        .other          _ZN7cutlass13device_kernelINS_4gemm6kernel13GemmUniversalIN4cute5tupleIJiiiiEEENS1_10collective13CollectiveMmaINS1_35MainloopSm100TmaUmmaWarpSpecializedILi6ELi2ELi4ENS5_IJNS4_1CILi8EEENSA_ILi1EEESC_EEEEENS5_IJNSA_ILi64EEESF_SF_EEEfNS5_IJlSC_lEEEfSH_NS4_8TiledMMAINS4_8MMA_AtomIJNS4_17SM100_MMA_TF32_SSINS_10tfloat32_tESL_fLi64ELi64ELNS4_4UMMA5MajorE0ELSN_0ELNSM_7ScaleInE0ELSO_0EEEEEENS4_6LayoutINS5_IJSC_SC_SC_EEENS5_IJNSA_ILi0EEEST_ST_EEEEENS5_IJNS4_10UnderscoreESW_SW_EEEEENS4_13SM90_TMA_LOADENS4_14ComposedLayoutINS4_7SwizzleILi3ELi4ELi3EEENS4_18smem_ptr_flag_bitsILi32EEENSR_INS5_IJSB_NSA_ILi32EEEEEENS5_IJS15_SC_EEEEEEEvNS4_8identityENS4_23SM90_TMA_LOAD_MULTICASTES19_vS1A_EENS_8epilogue10collective18CollectiveEpilogueINS1D_23Sm100TmaWarpSpecializedILi3ELi2ELi16ELb1ELb0EEEJSG_NS5_IJNSR_ISF_SC_EENSR_IS15_SC_EEEEEfSH_fSH_NS1D_6fusion15FusionCallbacksIS1H_NS1L_17LinearCombinationIffffLNS_15FloatRoundStyleE2EEESG_S1K_JEEENS4_5SM1004TMEM4LOAD26SM100_TMEM_LOAD_16dp128b8xESZ_S19_NS4_17SM75_U32x4_LDSM_NENS4_14SM90_TMA_STOREES19_NS4_17SM90_U32x4_STSM_NENS4_39AutoVectorizingCopyWithAssumedAlignmentILi128EEEEEEvvEEEEvNT_6ParamsE,@"STO_CUDA_ENTRY STV_DEFAULT"
_ZN7cutlass13device_kernelINS_4gemm6kernel13GemmUniversalIN4cute5tupleIJiiiiEEENS1_10collective13CollectiveMmaINS1_35MainloopSm100TmaUmmaWarpSpecializedILi6ELi2ELi4ENS5_IJNS4_1CILi8EEENSA_ILi1EEESC_EEEEENS5_IJNSA_ILi64EEESF_SF_EEEfNS5_IJlSC_lEEEfSH_NS4_8TiledMMAINS4_8MMA_AtomIJNS4_17SM100_MMA_TF32_SSINS_10tfloat32_tESL_fLi64ELi64ELNS4_4UMMA5MajorE0ELSN_0ELNSM_7ScaleInE0ELSO_0EEEEEENS4_6LayoutINS5_IJSC_SC_SC_EEENS5_IJNSA_ILi0EEEST_ST_EEEEENS5_IJNS4_10UnderscoreESW_SW_EEEEENS4_13SM90_TMA_LOADENS4_14ComposedLayoutINS4_7SwizzleILi3ELi4ELi3EEENS4_18smem_ptr_flag_bitsILi32EEENSR_INS5_IJSB_NSA_ILi32EEEEEENS5_IJS15_SC_EEEEEEEvNS4_8identityENS4_23SM90_TMA_LOAD_MULTICASTES19_vS1A_EENS_8epilogue10collective18CollectiveEpilogueINS1D_23Sm100TmaWarpSpecializedILi3ELi2ELi16ELb1ELb0EEEJSG_NS5_IJNSR_ISF_SC_EENSR_IS15_SC_EEEEEfSH_fSH_NS1D_6fusion15FusionCallbacksIS1H_NS1L_17LinearCombinationIffffLNS_15FloatRoundStyleE2EEESG_S1K_JEEENS4_5SM1004TMEM4LOAD26SM100_TMEM_LOAD_16dp128b8xESZ_S19_NS4_17SM75_U32x4_LDSM_NENS4_14SM90_TMA_STOREES19_NS4_17SM90_U32x4_STSM_NENS4_39AutoVectorizingCopyWithAssumedAlignmentILi128EEEEEEvvEEEEvNT_6ParamsE:
[----:B------:R-:W1:Y:S01]  /*0000*/  LDC R1, c[0x0][0x37c] ;  /* 0x0000df00ff017b82 */ /* 0x000e620000000800 */
[----:B------:R-:W2:Y:S01]  /*0010*/  S2R R63, SR_TID.X ;  /* 0x00000000003f7919 */ /* 0x000ea20000002100 */
[----:B------:R-:W3:Y:S01]  /*0020*/  LDCU.64 UR8, c[0x0][0x890] ;  /* 0x00011200ff0877ac */ /* 0x000ee20008000a00 */
[----:B------:R-:W-:Y:S02]  /*0030*/  PRMT R52, RZ, 0x7610, R52 ;  /* 0x00007610ff347816 */ /* 0x000fe40000000034 */
[----:B------:R-:W-:Y:S01]  /*0040*/  ELECT P3, URZ, PT ;  /* 0x0000000000ff782f */ /* 0x000fe20003860000 */
[----:B---3--:R-:W-:-:S04]  /*0050*/  UISETP.NE.U32.AND UP0, UPT, UR8, URZ, UPT ;  /* 0x000000ff0800728c */ /* 0x008fc8000bf05070 */
[----:B------:R-:W-:Y:S01]  /*0060*/  UISETP.NE.AND.EX UP0, UPT, UR9, URZ, UPT, UP0 ;  /* 0x000000ff0900728c */ /* 0x000fe2000bf05300 */
[----:B--2---:R-:W-:-:S05]  /*0070*/  SHF.R.U32.HI R53, RZ, 0x5, R63 ;  /* 0x00000005ff357819 */ /* 0x004fca000001163f */
[----:B------:R-:W2:Y:S02]  /*0080*/  SHFL.IDX PT, R0, R53, RZ, 0x1f ;  /* 0x00001fff35007589 */ /* 0x000ea400000e0000 */
[----:B--2---:R-:W-:Y:S01]  /*0090*/  R2UR UR18, R0 ;  /* 0x00000000001272ca */ /* 0x004fe200000e0000 */
[----:B-1----:R-:W-:-:S14]  /*00a0*/  BRA.U UP0, `(.L_x_0) ;  /* 0x0000000100307547 */ /* 0x002fdc000b800000 */
[----:B------:R-:W1:Y:S02]  /*00b0*/  LDCU.64 UR4, c[0x0][0x888] ;  /* 0x00011100ff0477ac */ /* 0x000e640008000a00 */
[----:B-1----:R-:W-:-:S04]  /*00c0*/  UISETP.NE.U32.AND UP0, UPT, UR4, URZ, UPT ;  /* 0x000000ff0400728c */ /* 0x002fc8000bf05070 */
[----:B------:R-:W-:-:S09]  /*00d0*/  UISETP.NE.AND.EX UP0, UPT, UR5, URZ, UPT, UP0 ;  /* 0x000000ff0500728c */ /* 0x000fd2000bf05300 */
[----:B------:R-:W-:Y:S05]  /*00e0*/  BRA.U !UP0, `(.L_x_1) ;  /* 0x0000000108147547 */ /* 0x000fea000b800000 */
[----:B------:R-:W1:Y:S01]  /*00f0*/  LDC.64 R26, c[0x0][0x888] ;  /* 0x00022200ff1a7b82 */ /* 0x000e620000000a00 */
[----:B------:R-:W1:Y:S02]  /*0100*/  LDCU.64 UR4, c[0x0][0x358] ;  /* 0x00006b00ff0477ac */ /* 0x000e640008000a00 */
[----:B-1----:R1:W5:Y:S01]  /*0110*/  LDG.E R26, desc[UR4][R26.64] ;  /* 0x000000041a1a7981 */ /* 0x002362000c1e1900 */
[----:B------:R-:W-:Y:S01]  /*0120*/  HFMA2 R52, -RZ, RZ, 0, 5.9604644775390625e-08 ;  /* 0x00000001ff347431 */ /* 0x000fe200000001ff */
[----:B------:R-:W-:Y:S05]  /*0130*/  BRA `(.L_x_0) ;  /* 0x00000000000c7947 */ /* 0x000fea0003800000 */
.L_x_1:
[----:B------:R-:W1:Y:S01]  /*0140*/  LDCU UR4, c[0x0][0x880] ;  /* 0x00011000ff0477ac */ /* 0x000e620008000800 */
[----:B------:R-:W-:Y:S01]  /*0150*/  HFMA2 R52, -RZ, RZ, 0, 5.9604644775390625e-08 ;  /* 0x00000001ff347431 */ /* 0x000fe200000001ff */
[----:B-1----:R-:W-:-:S07]  /*0160*/  MOV R26, UR4 ;  /* 0x00000004001a7c02 */ /* 0x002fce0008000f00 */
.L_x_0:
[----:B------:R-:W2:Y:S02]  /*0170*/  LDCU.64 UR4, c[0x0][0x8b0] ;  /* 0x00011600ff0477ac */ /* 0x000ea40008000a00 */
[----:B--2---:R-:W-:-:S04]  /*0180*/  UISETP.NE.U32.AND UP0, UPT, UR4, URZ, UPT ;  /* 0x000000ff0400728c */ /* 0x004fc8000bf05070 */
[----:B------:R-:W-:-:S09]  /*0190*/  UISETP.NE.AND.EX UP0, UPT, UR5, URZ, UPT, UP0 ;  /* 0x000000ff0500728c */ /* 0x000fd2000bf05300 */
[----:B------:R-:W-:Y:S05]  /*01a0*/  BRA.U UP0, `(.L_x_2) ;  /* 0x0000000100287547 */ /* 0x000fea000b800000 */
[----:B------:R-:W2:Y:S02]  /*01b0*/  LDCU.64 UR4, c[0x0][0x8a8] ;  /* 0x00011500ff0477ac */ /* 0x000ea40008000a00 */
[----:B--2---:R-:W-:-:S04]  /*01c0*/  UISETP.NE.U32.AND UP0, UPT, UR4, URZ, UPT ;  /* 0x000000ff0400728c */ /* 0x004fc8000bf05070 */
[----:B------:R-:W-:-:S09]  /*01d0*/  UISETP.NE.AND.EX UP0, UPT, UR5, URZ, UPT, UP0 ;  /* 0x000000ff0500728c */ /* 0x000fd2000bf05300 */
[----:B------:R-:W-:Y:S05]  /*01e0*/  BRA.U !UP0, `(.L_x_3) ;  /* 0x0000000108107547 */ /* 0x000fea000b800000 */
[----:B------:R-:W2:Y:S01]  /*01f0*/  LDC.64 R24, c[0x0][0x8a8] ;  /* 0x00022a00ff187b82 */ /* 0x000ea20000000a00 */
[----:B------:R-:W2:Y:S02]  /*0200*/  LDCU.64 UR4, c[0x0][0x358] ;  /* 0x00006b00ff0477ac */ /* 0x000ea40008000a00 */
[----:B--2---:R2:W5:Y:S01]  /*0210*/  LDG.E R24, desc[UR4][R24.64] ;  /* 0x0000000418187981 */ /* 0x004562000c1e1900 */
[----:B------:R-:W-:Y:S05]  /*0220*/  BRA `(.L_x_2) ;  /* 0x0000000000087947 */ /* 0x000fea0003800000 */
.L_x_3:
[----:B------:R-:W2:Y:S02]  /*0230*/  LDCU UR4, c[0x0][0x8a0] ;  /* 0x00011400ff0477ac */ /* 0x000ea40008000800 */
[----:B--2---:R-:W-:Y:S02]  /*0240*/  MOV R24, UR4 ;  /* 0x0000000400187c02 */ /* 0x004fe40008000f00 */
.L_x_2:
[----:B------:R-:W-:Y:S01]  /*0250*/  IMAD.U32 R0, RZ, RZ, UR18 ;  /* 0x00000012ff007e24 */ /* 0x000fe2000f8e00ff */
[----:B------:R-:W-:Y:S04]  /*0260*/  BSSY.RECONVERGENT B0, `(.L_x_4) ;  /* 0x000000c000007945 */ /* 0x000fe80003800200 */
[C---:B------:R-:W-:Y:S02]  /*0270*/  ISETP.NE.OR P1, PT, R0.reuse, 0x1, !P3 ;  /* 0x000000010000780c */ /* 0x040fe40005f25670 */
[----:B------:R-:W-:-:S11]  /*0280*/  ISETP.NE.OR P0, PT, R0, 0x3, !P3 ;  /* 0x000000030000780c */ /* 0x000fd60005f05670 */
[----:B------:R-:W-:Y:S05]  /*0290*/  @P1 BRA `(.L_x_5) ;  /* 0x0000000000201947 */ /* 0x000fea0003800000 */
[----:B------:R-:W3:Y:S02]  /*02a0*/  LDCU.64 UR4, c[0x0][0x348] ;  /* 0x00006900ff0477ac */ /* 0x000ee40008000a00 */
[----:B---3--:R-:W-:Y:S02]  /*02b0*/  UIADD3 UR6, UP1, UPT, UR4, 0x80, URZ ;  /* 0x0000008004067890 */ /* 0x008fe4000ff3e0ff */
[----:B------:R-:W-:Y:S02]  /*02c0*/  UIADD3 UR4, UP0, UPT, UR4, 0x180, URZ ;  /* 0x0000018004047890 */ /* 0x000fe4000ff1e0ff */
[----:B------:R-:W-:Y:S02]  /*02d0*/  UIADD3.X UR7, UPT, UPT, URZ, UR5, URZ, UP1, !UPT ;  /* 0x00000005ff077290 */ /* 0x000fe40008ffe4ff */
[----:B------:R-:W-:-:S07]  /*02e0*/  UIADD3.X UR5, UPT, UPT, URZ, UR5, URZ, UP0, !UPT ;  /* 0x00000005ff057290 */ /* 0x000fce00087fe4ff */
[----:B------:R3:W-:Y:S02]  /*02f0*/  UTMACCTL.PF [UR6] ;  /* 0x00000000060079b9 */ /* 0x0007e40008040000 */
[----:B------:R3:W-:Y:S02]  /*0300*/  UTMACCTL.PF [UR4] ;  /* 0x00000000040079b9 */ /* 0x0007e40008040000 */
[----:B---3--:R-:W-:Y:S01]  /*0310*/  NOP ;  /* 0x0000000000007918 */ /* 0x008fe20000000000 */
.L_x_5:
[----:B------:R-:W-:Y:S05]  /*0320*/  BSYNC.RECONVERGENT B0 ;  /* 0x0000000000007941 */ /* 0x000fea0003800200 */
.L_x_4:
[----:B------:R-:W-:Y:S04]  /*0330*/  BSSY.RECONVERGENT B0, `(.L_x_6) ;  /* 0x000000a000007945 */ /* 0x000fe80003800200 */
        /* <DEDUP_REMOVED lines=9> */
.L_x_7:
[----:B------:R-:W-:Y:S05]  /*03d0*/  BSYNC.RECONVERGENT B0 ;  /* 0x0000000000007941 */ /* 0x000fea0003800200 */
.L_x_6:
[----:B------:R-:W3:Y:S01]  /*03e0*/  LDCU.64 UR4, c[0x0][0x888] ;  /* 0x00011100ff0477ac */ /* 0x000ee20008000a00 */
[----:B------:R-:W-:Y:S02]  /*03f0*/  UISETP.EQ.U32.AND UP2, UPT, UR8, URZ, UPT ;  /* 0x000000ff0800728c */ /* 0x000fe4000bf42070 */
[----:B------:R-:W-:Y:S02]  /*0400*/  UPLOP3.LUT UP3, UPT, UPT, UPT, UPT, 0x80, 0x8 ;  /* 0x000000000008789c */ /* 0x000fe40003f6f070 */
[----:B---3--:R-:W-:-:S04]  /*0410*/  UISETP.NE.U32.AND UP0, UPT, UR4, URZ, UPT ;  /* 0x000000ff0400728c */ /* 0x008fc8000bf05070 */
[----:B------:R-:W-:-:S04]  /*0420*/  UISETP.NE.AND.EX UP1, UPT, UR5, URZ, UPT, UP0 ;  /* 0x000000ff0500728c */ /* 0x000fc8000bf25300 */
[----:B------:R-:W-:-:S04]  /*0430*/  UISETP.EQ.OR.EX UP4, UPT, UR9, URZ, !UP1, UP2 ;  /* 0x000000ff0900728c */ /* 0x000fc8000cf82720 */
[----:B------:R-:W-:-:S06]  /*0440*/  UP2UR UR4, UPR, URZ, 0x10 ;  /* 0x00000010ff047883 */ /* 0x000fcc0008000000 */
[----:B------:R-:W-:Y:S01]  /*0450*/  MOV R56, UR4 ;  /* 0x0000000400387c02 */ /* 0x000fe20008000f00 */
[----:B------:R-:W-:Y:S06]  /*0460*/  BRA.U !UP4, `(.L_x_8) ;  /* 0x000000010c207547 */ /* 0x000fec000b800000 */
[----:B------:R-:W-:Y:S01]  /*0470*/  UISETP.NE.U32.AND UP2, UPT, UR8, URZ, UPT ;  /* 0x000000ff0800728c */ /* 0x000fe2000bf45070 */
[----:B-----5:R-:W-:Y:S01]  /*0480*/  FSETP.NEU.AND P0, PT, R26, RZ, PT ;  /* 0x000000ff1a00720b */ /* 0x020fe20003f0d000 */
[----:B------:R-:W-:Y:S02]  /*0490*/  USEL UR4, URZ, 0xffffffff, UP1 ;  /* 0xffffffffff047887 */ /* 0x000fe40008800000 */
[----:B------:R-:W-:-:S10]  /*04a0*/  UISETP.NE.AND.EX UP2, UPT, UR9, URZ, UPT, UP2 ;  /* 0x000000ff0900728c */ /* 0x000fd4000bf45320 */
[----:B------:R-:W-:Y:S01]  /*04b0*/  VOTEU.ANY UP0, P0 ;  /* 0x0000000000ff7886 */ /* 0x000fe20000000100 */
[----:B------:R-:W-:-:S04]  /*04c0*/  @!UP2 USEL UR4, URZ, 0xffffffff, UP0 ;  /* 0xffffffffff04a887 */ /* 0x000fc80008000000 */
[----:B------:R-:W-:-:S04]  /*04d0*/  ULOP3.LUT UR4, UR4, 0x1, URZ, 0xc0, !UPT ;  /* 0x0000000104047892 */ /* 0x000fc8000f8ec0ff */
[----:B------:R-:W-:-:S11]  /*04e0*/  UISETP.NE.U32.AND UP3, UPT, UR4, 0x1, UPT ;  /* 0x000000010400788c */ /* 0x000fd6000bf65070 */
.L_x_8:
[----:B------:R-:W3:Y:S01]  /*04f0*/  SHFL.IDX PT, R2, R53, RZ, 0x1f ;  /* 0x00001fff35027589 */ /* 0x000ee200000e0000 */
[----:B------:R-:W-:Y:S01]  /*0500*/  UISETP.NE.AND UP5, UPT, UR18, 0x2, UPT ;  /* 0x000000021200788c */ /* 0x000fe2000bfa5270 */
[----:B---3--:R-:W-:-:S13]  /*0510*/  ISETP.NE.AND P0, PT, R2, RZ, PT ;  /* 0x000000ff0200720c */ /* 0x008fda0003f05270 */
[----:B------:R-:W-:Y:S05]  /*0520*/  @P0 BRA `(.L_x_9) ;  /* 0x0000000000680947 */ /* 0x000fea0003800000 */
[----:B------:R-:W3:Y:S01]  /*0530*/  S2UR UR4, SR_CgaCtaId ;  /* 0x00000000000479c3 */ /* 0x000ee20000008800 */
[----:B------:R-:W-:Y:S01]  /*0540*/  UMOV UR5, 0x400 ;  /* 0x0000040000057882 */ /* 0x000fe20000000000 */
[----:B------:R-:W-:Y:S01]  /*0550*/  UMOV UR8, 0x1 ;  /* 0x0000000100087882 */ /* 0x000fe20000000000 */
[----:B------:R-:W-:Y:S01]  /*0560*/  UMOV UR6, 0x8 ;  /* 0x0000000800067882 */ /* 0x000fe20000000000 */
[----:B------:R-:W-:-:S04]  /*0570*/  UIADD3 UR8, UPT, UPT, -UR8, 0x100000, URZ ;  /* 0x0010000008087890 */ /* 0x000fc8000fffe1ff */
[----:B------:R-:W-:Y:S02]  /*0580*/  USHF.L.U32 UR9, UR8, 0xb, URZ ;  /* 0x0000000b08097899 */ /* 0x000fe400080006ff */
[----:B------:R-:W-:Y:S02]  /*0590*/  USHF.L.U32 UR8, UR8, 0x1, URZ ;  /* 0x0000000108087899 */ /* 0x000fe400080006ff */
[----:B------:R-:W-:-:S04]  /*05a0*/  UIADD3 UR6, UPT, UPT, -UR6, 0x100000, URZ ;  /* 0x0010000006067890 */ /* 0x000fc8000fffe1ff */
[----:B------:R-:W-:Y:S02]  /*05b0*/  USHF.L.U32 UR7, UR6, 0xb, URZ ;  /* 0x0000000b06077899 */ /* 0x000fe400080006ff */
[----:B------:R-:W-:Y:S01]  /*05c0*/  USHF.L.U32 UR6, UR6, 0x1, URZ ;  /* 0x0000000106067899 */ /* 0x000fe200080006ff */
[----:B------:R-:W-:Y:S01]  /*05d0*/  ELECT P0, URZ, PT ;  /* 0x0000000000ff782f */ /* 0x000fe20003800000 */
[----:B---3--:R-:W-:Y:S01]  /*05e0*/  ULEA UR4, UR4, UR5, 0x18 ;  /* 0x0000000504047291 */ /* 0x008fe2000f8ec0ff */
[----:B------:R-:W3:Y:S11]  /*05f0*/  FENCE.VIEW.ASYNC.S ;  /* 0x00000000000073c6 */ /* 0x000ef60000000000 */
[----:B---3--:R3:W4:Y:S01]  /*0600*/  SYNCS.EXCH.64 URZ, [UR4], UR8 ;  /* 0x0000000804ff75b2 */ /* 0x0087220008000100 */
[----:B------:R3:W1:Y:S01]  /*0610*/  SYNCS.EXCH.64 URZ, [UR4+0x30], UR6 ;  /* 0x0000300604ff75b2 */ /* 0x0006620008000100 */
        /* <DEDUP_REMOVED lines=10> */
[----:B------:R-:W-:Y:S01]  /*06c0*/  NOP ;  /* 0x0000000000007918 */ /* 0x000fe20000000000 */
.L_x_9:
[----:B------:R-:W2:Y:S01]  /*06d0*/  SHFL.IDX PT, R2, R53, RZ, 0x1f ;  /* 0x00001fff35027589 */ /* 0x000ea200000e0000 */
[----:B------:R-:W-:Y:S01]  /*06e0*/  NOP ;  /* 0x0000000000007918 */ /* 0x000fe20000000000 */
[----:B--2---:R-:W-:-:S13]  /*06f0*/  ISETP.NE.AND P0, PT, R2, 0x1, PT ;  /* 0x000000010200780c */ /* 0x004fda0003f05270 */
[----:B------:R-:W-:Y:S05]  /*0700*/  @P0 BRA `(.L_x_10) ;  /* 0x0000000000500947 */ /* 0x000fea0003800000 */
[----:B---3--:R-:W2:Y:S01]  /*0710*/  S2UR UR4, SR_CgaCtaId ;  /* 0x00000000000479c3 */ /* 0x008ea20000008800 */
        /* <DEDUP_REMOVED lines=10> */
[----:B--2---:R-:W-:Y:S01]  /*07c0*/  ULEA UR4, UR4, UR5, 0x18 ;  /* 0x0000000504047291 */ /* 0x004fe2000f8ec0ff */
[----:B------:R-:W2:Y:S11]  /*07d0*/  FENCE.VIEW.ASYNC.S ;  /* 0x00000000000073c6 */ /* 0x000eb60000000000 */
[----:B--2---:R2:W3:Y:S01]  /*07e0*/  SYNCS.EXCH.64 URZ, [UR4+0x60], UR8 ;  /* 0x0000600804ff75b2 */ /* 0x0044e20008000100 */
[----:B------:R2:W1:Y:S01]  /*07f0*/  SYNCS.EXCH.64 URZ, [UR4+0x78], UR6 ;  /* 0x0000780604ff75b2 */ /* 0x0004620008000100 */
[----:B------:R2:W1:Y:S01]  /*0800*/  SYNCS.EXCH.64 URZ, [UR4+0x68], UR8 ;  /* 0x0000680804ff75b2 */ /* 0x0004620008000100 */
[----:B------:R2:W1:Y:S01]  /*0810*/  SYNCS.EXCH.64 URZ, [UR4+0x80], UR6 ;  /* 0x0000800604ff75b2 */ /* 0x0004620008000100 */
[----:B------:R2:W1:Y:S01]  /*0820*/  SYNCS.EXCH.64 URZ, [UR4+0x70], UR8 ;  /* 0x0000700804ff75b2 */ /* 0x0004620008000100 */
[----:B------:R2:W1:Y:S01]  /*0830*/  SYNCS.EXCH.64 URZ, [UR4+0x88], UR6 ;  /* 0x0000880604ff75b2 */ /* 0x0004620008000100 */
[----:B------:R-:W-:Y:S01]  /*0840*/  NOP ;  /* 0x0000000000007918 */ /* 0x000fe20000000000 */
.L_x_10:
[----:B------:R-:W4:Y:S01]  /*0850*/  SHFL.IDX PT, R2, R53, RZ, 0x1f ;  /* 0x00001fff35027589 */ /* 0x000f2200000e0000 */
[----:B------:R-:W-:Y:S01]  /*0860*/  NOP ;  /* 0x0000000000007918 */ /* 0x000fe20000000000 */
[----:B----4-:R-:W-:-:S13]  /*0870*/  ISETP.NE.AND P0, PT, R2, 0x3, PT ;  /* 0x000000030200780c */ /* 0x010fda0003f05270 */
[----:B------:R-:W-:Y:S05]  /*0880*/  @P0 BRA `(.L_x_11) ;  /* 0x0000000000300947 */ /* 0x000fea0003800000 */
[----:B--23--:R-:W2:Y:S01]  /*0890*/  S2UR UR4, SR_CgaCtaId ;  /* 0x00000000000479c3 */ /* 0x00cea20000008800 */
[----:B------:R-:W-:Y:S01]  /*08a0*/  UMOV UR6, 0x400 ;  /* 0x0000040000067882 */ /* 0x000fe20000000000 */
[----:B------:R-:W-:Y:S01]  /*08b0*/  UMOV UR5, 0x20 ;  /* 0x0000002000057882 */ /* 0x000fe20000000000 */
[----:B------:R-:W-:Y:S01]  /*08c0*/  ELECT P0, URZ, PT ;  /* 0x0000000000ff782f */ /* 0x000fe20003800000 */
[----:B--2---:R-:W-:Y:S02]  /*08d0*/  ULEA UR6, UR4, UR6, 0x18 ;  /* 0x0000000604067291 */ /* 0x004fe4000f8ec0ff */
[----:B------:R-:W-:-:S04]  /*08e0*/  UIADD3 UR4, UPT, UPT, -UR5, 0x100000, URZ ;  /* 0x0010000005047890 */ /* 0x000fc8000fffe1ff */
[----:B------:R-:W-:Y:S02]  /*08f0*/  USHF.L.U32 UR5, UR4, 0xb, URZ ;  /* 0x0000000b04057899 */ /* 0x000fe400080006ff */
[----:B------:R-:W-:Y:S01]  /*0900*/  USHF.L.U32 UR4, UR4, 0x1, URZ ;  /* 0x0000000104047899 */ /* 0x000fe200080006ff */
[----:B------:R-:W2:Y:S11]  /*0910*/  FENCE.VIEW.ASYNC.S ;  /* 0x00000000000073c6 */ /* 0x000eb60000000000 */
[----:B--2---:R4:W2:Y:S01]  /*0920*/  SYNCS.EXCH.64 URZ, [UR6+0x90], UR4 ;  /* 0x0000900406ff75b2 */ /* 0x0048a20008000100 */
[----:B------:R4:W3:Y:S02]  /*0930*/  SYNCS.EXCH.64 URZ, [UR6+0x98], UR4 ;  /* 0x0000980406ff75b2 */ /* 0x0008e40008000100 */
[----:B----4-:R-:W-:Y:S01]  /*0940*/  NOP ;  /* 0x0000000000007918 */ /* 0x010fe20000000000 */
.L_x_11:
[----:B------:R-:W4:Y:S01]  /*0950*/  SHFL.IDX PT, R2, R53, RZ, 0x1f ;  /* 0x00001fff35027589 */ /* 0x000f2200000e0000 */
[----:B------:R-:W-:Y:S01]  /*0960*/  NOP ;  /* 0x0000000000007918 */ /* 0x000fe20000000000 */
[----:B----4-:R-:W-:-:S13]  /*0970*/  ISETP.NE.AND P0, PT, R2, 0x4, PT ;  /* 0x000000040200780c */ /* 0x010fda0003f05270 */
[----:B------:R-:W-:Y:S05]  /*0980*/  @P0 BRA `(.L_x_12) ;  /* 0x00000000004c0947 */ /* 0x000fea0003800000 */
[----:B--23--:R-:W2:Y:S01]  /*0990*/  S2UR UR6, SR_CgaCtaId ;  /* 0x00000000000679c3 */ /* 0x00cea20000008800 */
[----:B------:R-:W-:Y:S01]  /*09a0*/  UMOV UR4, 0x720 ;  /* 0x0000072000047882 */ /* 0x000fe20000000000 */
[----:B------:R-:W-:Y:S01]  /*09b0*/  UMOV UR5, 0x400 ;  /* 0x0000040000057882 */ /* 0x000fe20000000000 */
[----:B------:R-:W-:Y:S01]  /*09c0*/  USEL UR4, UR4, 0x620, UP3 ;  /* 0x0000062004047887 */ /* 0x000fe20009800000 */
[----:B------:R-:W-:Y:S01]  /*09d0*/  UMOV UR8, 0x1 ;  /* 0x0000000100087882 */ /* 0x000fe20000000000 */
[----:B------:R-:W-:Y:S01]  /*09e0*/  ELECT P0, URZ, PT ;  /* 0x0000000000ff782f */ /* 0x000fe20003800000 */
[----:B------:R-:W-:-:S04]  /*09f0*/  UIADD3 UR8, UPT, UPT, -UR8, 0x100000, URZ ;  /* 0x0010000008087890 */ /* 0x000fc8000fffe1ff */
[----:B------:R-:W-:Y:S02]  /*0a00*/  USHF.L.U32 UR9, UR8, 0xb, URZ ;  /* 0x0000000b08097899 */ /* 0x000fe400080006ff */
[----:B------:R-:W-:Y:S02]  /*0a10*/  USHF.L.U32 UR8, UR8, 0x1, URZ ;  /* 0x0000000108087899 */ /* 0x000fe400080006ff */
[----:B--2---:R-:W-:Y:S02]  /*0a20*/  ULEA UR6, UR6, UR5, 0x18 ;  /* 0x0000000506067291 */ /* 0x004fe4000f8ec0ff */
[----:B------:R-:W-:-:S04]  /*0a30*/  UIADD3 UR4, UPT, UPT, -UR4, 0x100000, URZ ;  /* 0x0010000004047890 */ /* 0x000fc8000fffe1ff */
[----:B------:R-:W-:Y:S02]  /*0a40*/  USHF.L.U32 UR5, UR4, 0xb, URZ ;  /* 0x0000000b04057899 */ /* 0x000fe400080006ff */
[----:B------:R-:W-:Y:S01]  /*0a50*/  USHF.L.U32 UR4, UR4, 0x1, URZ ;  /* 0x0000000104047899 */ /* 0x000fe200080006ff */
[----:B------:R-:W2:Y:S03]  /*0a60*/  FENCE.VIEW.ASYNC.S ;  /* 0x00000000000073c6 */ /* 0x000ea60000000000 */
[----:B--2---:R4:W2:Y:S08]  /*0a70*/  SYNCS.EXCH.64 URZ, [UR6+0xa0], UR8 ;  /* 0x0000a00806ff75b2 */ /* 0x0048b00008000100 */
[----:B------:R4:W3:Y:S01]  /*0a80*/  SYNCS.EXCH.64 URZ, [UR6+0xb0], UR4 ;  /* 0x0000b00406ff75b2 */ /* 0x0008e20008000100 */
[----:B------:R4:W1:Y:S01]  /*0a90*/  SYNCS.EXCH.64 URZ, [UR6+0xa8], UR8 ;  /* 0x0000a80806ff75b2 */ /* 0x0008620008000100 */
[----:B------:R4:W1:Y:S02]  /*0aa0*/  SYNCS.EXCH.64 URZ, [UR6+0xb8], UR4 ;  /* 0x0000b80406ff75b2 */ /* 0x0008640008000100 */
[----:B----4-:R-:W-:Y:S01]  /*0ab0*/  NOP ;  /* 0x0000000000007918 */ /* 0x010fe20000000000 */
.L_x_12:
[----:B------:R-:W4:Y:S01]  /*0ac0*/  SHFL.IDX PT, R2, R53, RZ, 0x1f ;  /* 0x00001fff35027589 */ /* 0x000f2200000e0000 */
[----:B------:R-:W-:Y:S01]  /*0ad0*/  NOP ;  /* 0x0000000000007918 */ /* 0x000fe20000000000 */
[----:B----4-:R-:W-:-:S13]  /*0ae0*/  ISETP.NE.AND P0, PT, R2, 0x5, PT ;  /* 0x000000050200780c */ /* 0x010fda0003f05270 */
[----:B------:R-:W-:Y:S05]  /*0af0*/  @P0 BRA `(.L_x_13) ;  /* 0x0000000000580947 */ /* 0x000fea0003800000 */
[----:B--23--:R-:W2:Y:S01]  /*0b00*/  S2UR UR4, SR_CgaCtaId ;  /* 0x00000000000479c3 */ /* 0x00cea20000008800 */
        /* <DEDUP_REMOVED lines=12> */
[----:B--2---:R4:W2:Y:S01]  /*0bd0*/  SYNCS.EXCH.64 URZ, [UR4+0xc0], UR8 ;  /* 0x0000c00804ff75b2 */ /* 0x0048a20008000100 */
[----:B------:R4:W3:Y:S01]  /*0be0*/  SYNCS.EXCH.64 URZ, [UR4+0xe0], UR6 ;  /* 0x0000e00604ff75b2 */ /* 0x0008e20008000100 */
[----:B------:R4:W1:Y:S01]  /*0bf0*/  SYNCS.EXCH.64 URZ, [UR4+0xc8], UR8 ;  /* 0x0000c80804ff75b2 */ /* 0x0008620008000100 */
[----:B------:R4:W1:Y:S01]  /*0c00*/  SYNCS.EXCH.64 URZ, [UR4+0xe8], UR6 ;  /* 0x0000e80604ff75b2 */ /* 0x0008620008000100 */
[----:B------:R4:W1:Y:S01]  /*0c10*/  SYNCS.EXCH.64 URZ, [UR4+0xd0], UR8 ;  /* 0x0000d00804ff75b2 */ /* 0x0008620008000100 */
[----:B------:R4:W1:Y:S01]  /*0c20*/  SYNCS.EXCH.64 URZ, [UR4+0xf0], UR6 ;  /* 0x0000f00604ff75b2 */ /* 0x0008620008000100 */
[----:B------:R4:W1:Y:S01]  /*0c30*/  SYNCS.EXCH.64 URZ, [UR4+0xd8], UR8 ;  /* 0x0000d80804ff75b2 */ /* 0x0008620008000100 */
[----:B------:R4:W1:Y:S02]  /*0c40*/  SYNCS.EXCH.64 URZ, [UR4+0xf8], UR6 ;  /* 0x0000f80604ff75b2 */ /* 0x0008640008000100 */
[----:B----4-:R-:W-:Y:S01]  /*0c50*/  NOP ;  /* 0x0000000000007918 */ /* 0x010fe20000000000 */
.L_x_13:
[----:B------:R-:W4:Y:S01]  /*0c60*/  SHFL.IDX PT, R2, R53, RZ, 0x1f ;  /* 0x00001fff35027589 */ /* 0x000f2200000e0000 */
[----:B------:R-:W1:Y:S01]  /*0c70*/  S2UR UR54, SR_CgaCtaId ;  /* 0x00000000003679c3 */ /* 0x000e620000008800 */
[----:B------:R-:W-:Y:S01]  /*0c80*/  NOP ;  /* 0x0000000000007918 */ /* 0x000fe20000000000 */
[----:B----4-:R-:W-:-:S13]  /*0c90*/  ISETP.NE.AND P0, PT, R2, 0x3, PT ;  /* 0x000000030200780c */ /* 0x010fda0003f05270 */
[----:B-1----:R-:W-:Y:S05]  /*0ca0*/  @P0 BRA `(.L_x_14) ;  /* 0x0000000000340947 */ /* 0x002fea0003800000 */
[----:B--23--:R-:W-:Y:S01]  /*0cb0*/  UMOV UR4, 0x400 ;  /* 0x0000040000047882 */ /* 0x00cfe20000000000 */
[----:B------:R-:W-:Y:S01]  /*0cc0*/  UMOV UR6, 0x20 ;  /* 0x0000002000067882 */ /* 0x000fe20000000000 */
[----:B------:R-:W-:Y:S02]  /*0cd0*/  ULEA UR4, UR54, UR4, 0x18 ;  /* 0x0000000436047291 */ /* 0x000fe4000f8ec0ff */
[----:B------:R-:W-:-:S04]  /*0ce0*/  UIADD3 UR6, UPT, UPT, -UR6, 0x100000, URZ ;  /* 0x0010000006067890 */ /* 0x000fc8000fffe1ff */
[----:B------:R-:W-:Y:S02]  /*0cf0*/  USHF.L.U32 UR7, UR6, 0xb, URZ ;  /* 0x0000000b06077899 */ /* 0x000fe400080006ff */
[----:B------:R-:W-:Y:S01]  /*0d00*/  USHF.L.U32 UR6, UR6, 0x1, URZ ;  /* 0x0000000106067899 */ /* 0x000fe200080006ff */
[----:B------:R-:W-:Y:S01]  /*0d10*/  ELECT P0, URZ, PT ;  /* 0x0000000000ff782f */ /* 0x000fe20003800000 */
[----:B------:R-:W1:Y:S10]  /*0d20*/  FENCE.VIEW.ASYNC.S ;  /* 0x00000000000073c6 */ /* 0x000e740000000000 */
[----:B-1----:R1:W4:Y:S01]  /*0d30*/  SYNCS.EXCH.64 URZ, [UR4+0x100], UR6 ;  /* 0x0001000604ff75b2 */ /* 0x0023220008000100 */
[----:B------:R1:W2:Y:S01]  /*0d40*/  SYNCS.EXCH.64 URZ, [UR4+0x110], UR6 ;  /* 0x0001100604ff75b2 */ /* 0x0002a20008000100 */
[----:B------:R1:W3:Y:S01]  /*0d50*/  SYNCS.EXCH.64 URZ, [UR4+0x108], UR6 ;  /* 0x0001080604ff75b2 */ /* 0x0002e20008000100 */
[----:B------:R1:W1:Y:S01]  /*0d60*/  SYNCS.EXCH.64 URZ, [UR4+0x118], UR6 ;  /* 0x0001180604ff75b2 */ /* 0x0002620008000100 */
[----:B------:R-:W-:Y:S01]  /*0d70*/  NOP ;  /* 0x0000000000007918 */ /* 0x000fe20000000000 */
.L_x_14:
[----:B-123--:R-:W1:Y:S01]  /*0d80*/  LDCU UR4, c[0x0][0x36c] ;  /* 0x00006d80ff0477ac */ /* 0x00ee620008000800 */
[----:B------:R-:W-:Y:S01]  /*0d90*/  ISETP.NE.OR P3, PT, R0, 0x2, !P3 ;  /* 0x000000020000780c */ /* 0x000fe20005f65670 */
[----:B------:R-:W-:Y:S01]  /*0da0*/  NOP ;  /* 0x0000000000007918 */ /* 0x000fe20000000000 */
[----:B------:R-:W-:Y:S01]  /*0db0*/  LOP3.LUT R0, R63, 0x1f, RZ, 0xc0, !PT ;  /* 0x0000001f3f007812 */ /* 0x000fe200078ec0ff */
[----:B------:R-:W-:Y:S02]  /*0dc0*/  UISETP.NE.AND UP4, UPT, UR18, URZ, UPT ;  /* 0x000000ff1200728c */ /* 0x000fe4000bf85270 */
[----:B-1----:R-:W-:-:S09]  /*0dd0*/  UISETP.EQ.U32.AND UP6, UPT, UR4, 0x1, UPT ;  /* 0x000000010400788c */ /* 0x002fd2000bfc2070 */
[----:B------:R-:W-:Y:S05]  /*0de0*/  BRA.U !UP6, `(.L_x_15) ;  /* 0x000000010e087547 */ /* 0x000fea000b800000 */
[----:B----4-:R-:W-:Y:S01]  /*0df0*/  UCGABAR_ARV ;  /* 0x00000000000079c7 */ /* 0x010fe20008000000 */
[----:B------:R-:W-:Y:S05]  /*0e00*/  BRA `(.L_x_16) ;  /* 0x0000000000047947 */ /* 0x000fea0003800000 */
.L_x_15:
[----:B----4-:R-:W-:Y:S01]  /*0e10*/  NOP ;  /* 0x0000000000007918 */ /* 0x010fe20000000000 */
.L_x_16:
[----:B------:R-:W1:Y:S01]  /*0e20*/  S2UR UR26, SR_CTAID.X ;  /* 0x00000000001a79c3 */ /* 0x000e620000002500 */
[----:B------:R-:W-:-:S05]  /*0e30*/  CS2R.32 R55, SR_CgaSize ;  /* 0x0000000000377805 */ /* 0x000fca0000008a00 */
[----:B------:R-:W-:-:S05]  /*0e40*/  IMAD R55, R55, -0xa0, RZ ;  /* 0xffffff6037377824 */ /* 0x000fca00078e02ff */
[----:B------:R-:W-:-:S14]  /*0e50*/  R2UR UR5, R55 ;  /* 0x00000000370572ca */ /* 0x000fdc00000e0000 */
[----:B------:R-:W2:Y:S01]  /*0e60*/  LDCU UR5, c[0x0][UR5+0x2b0] ;  /* 0x00005600050577ac */ /* 0x000ea20008000800 */
[----:B------:R-:W-:-:S05]  /*0e70*/  CS2R.32 R55, SR_CgaSize ;  /* 0x0000000000377805 */ /* 0x000fca0000008a00 */
[----:B------:R-:W-:-:S05]  /*0e80*/  IMAD R55, R55, -0xa0, RZ ;  /* 0xffffff6037377824 */ /* 0x000fca00078e02ff */
[----:B------:R-:W-:-:S14]  /*0e90*/  R2UR UR4, R55 ;  /* 0x00000000370472ca */ /* 0x000fdc00000e0000 */
[----:B------:R-:W3:Y:S01]  /*0ea0*/  LDCU UR4, c[0x0][UR4+0x2b4] ;  /* 0x00005680040477ac */ /* 0x000ee20008000800 */
[----:B------:R-:W4:Y:S01]  /*0eb0*/  S2UR UR27, SR_CTAID.Y ;  /* 0x00000000001b79c3 */ /* 0x000f220000002600 */
[----:B------:R-:W-:-:S05]  /*0ec0*/  CS2R.32 R55, SR_CgaSize ;  /* 0x0000000000377805 */ /* 0x000fca0000008a00 */
[----:B------:R-:W-:-:S05]  /*0ed0*/  IMAD R55, R55, -0xa0, RZ ;  /* 0xffffff6037377824 */ /* 0x000fca00078e02ff */
[----:B------:R-:W-:-:S14]  /*0ee0*/  R2UR UR6, R55 ;  /* 0x00000000370672ca */ /* 0x000fdc00000e0000 */
[----:B------:R-:W3:Y:S01]  /*0ef0*/  LDCU UR6, c[0x0][UR6+0x2a0] ;  /* 0x00005400060677ac */ /* 0x000ee20008000800 */
[----:B------:R-:W-:-:S05]  /*0f00*/  CS2R.32 R55, SR_CgaSize ;  /* 0x0000000000377805 */ /* 0x000fca0000008a00 */
[----:B------:R-:W-:-:S05]  /*0f10*/  IMAD R55, R55, -0xa0, RZ ;  /* 0xffffff6037377824 */ /* 0x000fca00078e02ff */
[----:B------:R-:W-:-:S14]  /*0f20*/  R2UR UR7, R55 ;  /* 0x00000000370772ca */ /* 0x000fdc00000e0000 */
[----:B------:R-:W3:Y:S01]  /*0f30*/  LDCU UR7, c[0x0][UR7+0x2a4] ;  /* 0x00005480070777ac */ /* 0x000ee20008000800 */
[----:B------:R-:W-:Y:S01]  /*0f40*/  USHF.L.U32 UR23, UR54, 0x8, URZ ;  /* 0x0000000836177899 */ /* 0x000fe200080006ff */
[----:B------:R-:W3:Y:S01]  /*0f50*/  LDCU UR19, c[0x0][0xb24] ;  /* 0x00016480ff1377ac */ /* 0x000ee20008000800 */
[----:B------:R-:W3:Y:S01]  /*0f60*/  LDCU UR42, c[0x0][0xb24] ;  /* 0x00016480ff2a77ac */ /* 0x000ee20008000800 */
[----:B-1----:R-:W-:Y:S01]  /*0f70*/  I2FP.F32.U32 R3, UR26 ;  /* 0x0000001a00037c45 */ /* 0x002fe20008201000 */
[----:B------:R-:W1:Y:S04]  /*0f80*/  LDCU UR22, c[0x0][0xb30] ;  /* 0x00016600ff1677ac */ /* 0x000e680008000800 */
[----:B--2---:R-:W-:Y:S01]  /*0f90*/  FMUL R3, R3, UR5 ;  /* 0x0000000503037c20 */ /* 0x004fe20008400000 */
[----:B------:R-:W-:Y:S01]  /*0fa0*/  ULOP3.LUT UR23, UR23, 0x700, URZ, 0xc0, !UPT ;  /* 0x0000070017177892 */ /* 0x000fe2000f8ec0ff */
[----:B----4-:R-:W-:-:S04]  /*0fb0*/  I2FP.F32.U32 R2, UR27 ;  /* 0x0000001b00027c45 */ /* 0x010fc80008201000 */
[----:B------:R-:W2:Y:S01]  /*0fc0*/  F2I.U32.TRUNC.NTZ R3, R3 ;  /* 0x0000000300037305 */ /* 0x000ea2000020f000 */
[----:B---3--:R-:W-:-:S07]  /*0fd0*/  FMUL R2, R2, UR4 ;  /* 0x0000000402027c20 */ /* 0x008fce0008400000 */
[----:B------:R-:W3:Y:S01]  /*0fe0*/  F2I.U32.TRUNC.NTZ R2, R2 ;  /* 0x0000000200027305 */ /* 0x000ee2000020f000 */
[----:B--2---:R-:W-:Y:S02]  /*0ff0*/  R2UR UR5, R3 ;  /* 0x00000000030572ca */ /* 0x004fe400000e0000 */
[----:B---3--:R-:W-:Y:S02]  /*1000*/  R2UR UR4, R2 ;  /* 0x00000000020472ca */ /* 0x008fe400000e0000 */
[----:B------:R-:W-:-:S09]  /*1010*/  PRMT R2, RZ, 0x7610, R2 ;  /* 0x00007610ff027816 */ /* 0x000fd20000000002 */
[----:B------:R-:W-:-:S04]  /*1020*/  UIADD3 UR5, UPT, UPT, -UR5, URZ, URZ ;  /* 0x000000ff05057290 */ /* 0x000fc8000fffe1ff */
[----:B------:R-:W-:Y:S02]  /*1030*/  UIMAD UR5, UR6, UR5, UR26 ;  /* 0x00000005060572a4 */ /* 0x000fe4000f8e021a */
[----:B------:R-:W-:-:S04]  /*1040*/  UIADD3 UR4, UPT, UPT, -UR4, URZ, URZ ;  /* 0x000000ff04047290 */ /* 0x000fc8000fffe1ff */
[----:B------:R-:W-:Y:S01]  /*1050*/  IMAD.U32 R55, RZ, RZ, UR5 ;  /* 0x00000005ff377e24 */ /* 0x000fe2000f8e00ff */
[----:B------:R-:W-:-:S06]  /*1060*/  UIMAD UR4, UR7, UR4, UR27 ;  /* 0x00000004070472a4 */ /* 0x000fcc000f8e021b */
[----:B------:R-:W-:Y:S01]  /*1070*/  IMAD.U32 R54, RZ, RZ, UR4 ;  /* 0x00000004ff367e24 */ /* 0x000fe2000f8e00ff */
[----:B-1----:R-:W-:Y:S06]  /*1080*/  BRA.U UP4, `(.L_x_17) ;  /* 0x0000000104807547 */ /* 0x002fec000b800000 */
[----:B------:R-:W-:Y:S02]  /*1090*/  R2UR UR9, R54 ;  /* 0x00000000360972ca */ /* 0x000fe400000e0000 */
[----:B------:R-:W-:-:S11]  /*10a0*/  R2UR UR14, R55 ;  /* 0x00000000370e72ca */ /* 0x000fd600000e0000 */
[----:B------:R-:W-:-:S04]  /*10b0*/  UISETP.NE.AND UP0, UPT, UR9, URZ, UPT ;  /* 0x000000ff0900728c */ /* 0x000fc8000bf05270 */
[----:B------:R-:W-:Y:S02]  /*10c0*/  USEL UR5, URZ, 0x2, UP0 ;  /* 0x00000002ff057887 */ /* 0x000fe40008000000 */
[----:B------:R-:W-:Y:S02]  /*10d0*/  USEL UR4, URZ, 0x4, UP0 ;  /* 0x00000004ff047887 */ /* 0x000fe40008000000 */
[----:B------:R-:W-:Y:S02]  /*10e0*/  USEL UR7, URZ, 0x8, UP0 ;  /* 0x00000008ff077887 */ /* 0x000fe40008000000 */
[----:B------:R-:W-:Y:S02]  /*10f0*/  USEL UR6, URZ, 0x10, UP0 ;  /* 0x00000010ff067887 */ /* 0x000fe40008000000 */
[----:B------:R-:W-:Y:S02]  /*1100*/  USEL UR8, URZ, 0x20, UP0 ;  /* 0x00000020ff087887 */ /* 0x000fe40008000000 */
[----:B------:R-:W-:-:S02]  /*1110*/  USEL UR12, URZ, 0x40, UP0 ;  /* 0x00000040ff0c7887 */ /* 0x000fc40008000000 */
[----:B------:R-:W-:Y:S02]  /*1120*/  USEL UR13, URZ, 0x80, UP0 ;  /* 0x00000080ff0d7887 */ /* 0x000fe40008000000 */
[----:B------:R-:W-:-:S04]  /*1130*/  UISETP.NE.AND UP0, UPT, UR9, URZ, UPT ;  /* 0x000000ff0900728c */ /* 0x000fc8000bf05270 */
[----:B------:R-:W-:-:S04]  /*1140*/  UISETP.EQ.OR UP0, UPT, UR14, URZ, !UP0 ;  /* 0x000000ff0e00728c */ /* 0x000fc8000c702670 */
[----:B------:R-:W-:Y:S02]  /*1150*/  USEL UR11, URZ, 0x1, !UP0 ;  /* 0x00000001ff0b7887 */ /* 0x000fe4000c000000 */
[----:B------:R-:W-:-:S04]  /*1160*/  UISETP.NE.AND UP0, UPT, UR14, 0x1, UPT ;  /* 0x000000010e00788c */ /* 0x000fc8000bf05270 */
[----:B------:R-:W-:Y:S02]  /*1170*/  USEL UR10, UR5, 0x2, UP0 ;  /* 0x00000002050a7887 */ /* 0x000fe40008000000 */
[----:B------:R-:W-:-:S04]  /*1180*/  UISETP.NE.AND UP0, UPT, UR14, 0x2, UPT ;  /* 0x000000020e00788c */ /* 0x000fc8000bf05270 */
[----:B------:R-:W-:Y:S02]  /*1190*/  USEL UR4, UR4, 0x4, UP0 ;  /* 0x0000000404047887 */ /* 0x000fe40008000000 */
[----:B------:R-:W-:Y:S02]  /*11a0*/  UISETP.NE.AND UP0, UPT, UR14, 0x3, UPT ;  /* 0x000000030e00788c */ /* 0x000fe4000bf05270 */
[----:B------:R-:W-:Y:S02]  /*11b0*/  UIADD3 UR4, UPT, UPT, UR4, UR10, UR11 ;  /* 0x0000000a04047290 */ /* 0x000fe4000fffe00b */
        /* <DEDUP_REMOVED lines=10> */
[----:B------:R-:W-:-:S04]  /*1260*/  USEL UR5, UR13, 0x80, UP0 ;  /* 0x000000800d057887 */ /* 0x000fc80008000000 */
[----:B------:R-:W-:-:S06]  /*1270*/  UIADD3 UR4, UPT, UPT, UR4, UR5, URZ ;  /* 0x0000000504047290 */ /* 0x000fcc000fffe0ff */
[----:B------:R-:W-:-:S07]  /*1280*/  IMAD.U32 R2, RZ, RZ, UR4 ;  /* 0x00000004ff027e24 */ /* 0x000fce000f8e00ff */
.L_x_17:
[----:B------:R-:W1:Y:S01]  /*1290*/  S2UR UR36, SR_CTAID.Z ;  /* 0x00000000002479c3 */ /* 0x000e620000002700 */
[----:B------:R-:W-:-:S09]  /*12a0*/  UISETP.GE.AND UP0, UPT, UR19, 0x1, UPT ;  /* 0x000000011300788c */ /* 0x000fd2000bf06270 */
[----:B------:R-:W-:Y:S05]  /*12b0*/  BRA.U !UP0, `(.L_x_18) ;  /* 0x0000000108d07547 */ /* 0x000fea000b800000 */
[----:B------:R-:W2:Y:S01]  /*12c0*/  LDCU UR20, c[0x0][0xb0c] ;  /* 0x00016180ff1477ac */ /* 0x000ea20008000800 */
[----:B------:R-:W3:Y:S01]  /*12d0*/  LDCU.128 UR12, c[0x0][0xb10] ;  /* 0x00016200ff0c77ac */ /* 0x000ee20008000c00 */
[----:B------:R-:W4:Y:S01]  /*12e0*/  LDCU UR6, c[0x0][0x370] ;  /* 0x00006e00ff0677ac */ /* 0x000f220008000800 */
[----:B------:R-:W1:Y:S01]  /*12f0*/  LDCU UR7, c[0x0][0x374] ;  /* 0x00006e80ff0777ac */ /* 0x000e620008000800 */
[----:B------:R-:W1:Y:S01]  /*1300*/  LDCU UR21, c[0x0][0xb20] ;  /* 0x00016400ff1577ac */ /* 0x000e620008000800 */
[----:B--2---:R-:W-:Y:S02]  /*1310*/  UISETP.NE.AND UP0, UPT, UR20, 0x1, UPT ;  /* 0x000000011400788c */ /* 0x004fe4000bf05270 */
[----:B---3--:R-:W-:Y:S01]  /*1320*/  UIMAD.WIDE.U32 UR4, UR26, UR12, URZ ;  /* 0x0000000c1a0472a5 */ /* 0x008fe2000f8e00ff */
[----:B------:R-:W2:Y:S01]  /*1330*/  LDCU.64 UR8, c[0x0][0xb28] ;  /* 0x00016500ff0877ac */ /* 0x000ea20008000a00 */
[----:B----4-:R-:W-:Y:S02]  /*1340*/  UIMAD.WIDE.U32 UR10, UR6, UR12, URZ ;  /* 0x0000000c060a72a5 */ /* 0x010fe4000f8e00ff */
[----:B------:R-:W-:-:S02]  /*1350*/  USHF.R.U32.HI UR5, URZ, UR13, UR5 ;  /* 0x0000000dff057299 */ /* 0x000fc40008011605 */
[----:B------:R-:W-:Y:S02]  /*1360*/  UISETP.NE.AND UP2, UPT, UR19, 0x1, UPT ;  /* 0x000000011300788c */ /* 0x000fe4000bf45270 */
[----:B------:R-:W-:Y:S01]  /*1370*/  USEL UR5, UR26, UR5, !UP0 ;  /* 0x000000051a057287 */ /* 0x000fe2000c000000 */
[----:B------:R-:W-:Y:S01]  /*1380*/  UMOV UR10, UR11 ;  /* 0x0000000b000a7c82 */ /* 0x000fe20008000000 */
[----:B------:R-:W-:Y:S02]  /*1390*/  UIMAD.WIDE.U32 UR16, UR27, UR15, URZ ;  /* 0x0000000f1b1072a5 */ /* 0x000fe4000f8e00ff */
[----:B------:R-:W-:Y:S02]  /*13a0*/  @UP0 USHF.R.U32.HI UR6, URZ, UR13, UR10 ;  /* 0x0000000dff060299 */ /* 0x000fe4000801160a */
[----:B------:R-:W-:Y:S02]  /*13b0*/  UISETP.NE.AND UP0, UPT, UR14, 0x1, UPT ;  /* 0x000000010e00788c */ /* 0x000fe4000bf05270 */
[----:B-1----:R-:W-:-:S02]  /*13c0*/  UIMAD.WIDE.U32 UR10, UR7, UR15, URZ ;  /* 0x0000000f070a72a5 */ /* 0x002fc4000f8e00ff */
[----:B--2---:R-:W-:Y:S01]  /*13d0*/  UIMAD.WIDE.U32 UR12, UR6, UR8, URZ ;  /* 0x00000008060c72a5 */ /* 0x004fe2000f8e00ff */
[----:B------:R-:W-:Y:S02]  /*13e0*/  UMOV UR4, UR17 ;  /* 0x0000001100047c82 */ /* 0x000fe40008000000 */
[----:B------:R-:W-:Y:S02]  /*13f0*/  USHF.R.U32.HI UR4, URZ, UR21, UR4 ;  /* 0x00000015ff047299 */ /* 0x000fe40008011604 */
[----:B------:R-:W-:Y:S02]  /*1400*/  UMOV UR10, UR11 ;  /* 0x0000000b000a7c82 */ /* 0x000fe40008000000 */
[----:B------:R-:W-:Y:S01]  /*1410*/  UMOV UR12, UR13 ;  /* 0x0000000d000c7c82 */ /* 0x000fe20008000000 */
[----:B------:R-:W-:Y:S02]  /*1420*/  @UP0 USHF.R.U32.HI UR7, URZ, UR21, UR10 ;  /* 0x00000015ff070299 */ /* 0x000fe4000801160a */
[----:B------:R-:W-:-:S02]  /*1430*/  USEL UR4, UR27, UR4, !UP0 ;  /* 0x000000041b047287 */ /* 0x000fc4000c000000 */
[----:B------:R-:W-:Y:S02]  /*1440*/  UIMAD.WIDE.U32 UR10, UR7, UR8, URZ ;  /* 0x00000008070a72a5 */ /* 0x000fe4000f8e00ff */
[----:B------:R-:W-:Y:S02]  /*1450*/  @UP2 USHF.R.U32.HI UR6, URZ, UR9, UR12 ;  /* 0x00000009ff062299 */ /* 0x000fe4000801160c */
[----:B------:R-:W-:-:S03]  /*1460*/  UIMAD.WIDE.U32 UR12, UR4, UR8, URZ ;  /* 0x00000008040c72a5 */ /* 0x000fc6000f8e00ff */
[----:B------:R-:W-:Y:S02]  /*1470*/  UMOV UR10, UR11 ;  /* 0x0000000b000a7c82 */ /* 0x000fe40008000000 */
[----:B------:R-:W-:Y:S02]  /*1480*/  @UP2 USHF.R.U32.HI UR7, URZ, UR9, UR10 ;  /* 0x00000009ff072299 */ /* 0x000fe4000801160a */
[----:B------:R-:W-:Y:S02]  /*1490*/  UIMAD UR10, UR6, UR19, URZ ;  /* 0x00000013060a72a4 */ /* 0x000fe4000f8e02ff */
[----:B------:R-:W-:-:S04]  /*14a0*/  UIMAD UR7, UR7, UR19, URZ ;  /* 0x00000013070772a4 */ /* 0x000fc8000f8e02ff */
[----:B------:R-:W-:-:S03]  /*14b0*/  UISETP.GE.AND UP0, UPT, UR4, UR7, UPT ;  /* 0x000000070400728c */ /* 0x000fc6000bf06270 */
[----:B------:R-:W-:Y:S01]  /*14c0*/  UMOV UR7, UR13 ;  /* 0x0000000d00077c82 */ /* 0x000fe20008000000 */
[----:B------:R-:W-:Y:S02]  /*14d0*/  UISETP.GE.OR UP0, UPT, UR5, UR10, UP0 ;  /* 0x0000000a0500728c */ /* 0x000fe40008706670 */
[----:B------:R-:W-:Y:S02]  /*14e0*/  UIMAD.WIDE.U32 UR10, UR5, UR8, URZ ;  /* 0x00000008050a72a5 */ /* 0x000fe4000f8e00ff */
[----:B------:R-:W-:Y:S02]  /*14f0*/  USHF.R.U32.HI UR7, URZ, UR9, UR7 ;  /* 0x00000009ff077299 */ /* 0x000fe40008011607 */
[----:B------:R-:W-:Y:S02]  /*1500*/  UIADD3 UR10, UPT, UPT, -UR4, URZ, URZ ;  /* 0x000000ff040a7290 */ /* 0x000fe4000fffe1ff */
[----:B------:R-:W-:Y:S02]  /*1510*/  USEL UR7, UR4, UR7, !UP2 ;  /* 0x0000000704077287 */ /* 0x000fe4000d000000 */
[----:B------:R-:W-:Y:S01]  /*1520*/  UIMAD UR10, UR14, UR10, UR27 ;  /* 0x0000000a0e0a72a4 */ /* 0x000fe2000f8e021b */
[----:B------:R-:W-:Y:S01]  /*1530*/  @!UP0 UMOV UR8, UR11 ;  /* 0x0000000b00088c82 */ /* 0x000fe20008000000 */
[----:B------:R-:W-:-:S02]  /*1540*/  UIADD3 UR11, UPT, UPT, -UR5, URZ, URZ ;  /* 0x000000ff050b7290 */ /* 0x000fc4000fffe1ff */
[----:B------:R-:W-:Y:S02]  /*1550*/  @!UP0 USHF.R.U32.HI UR8, URZ, UR9, UR8 ;  /* 0x00000009ff088299 */ /* 0x000fe40008011608 */
[----:B------:R-:W-:Y:S02]  /*1560*/  UIADD3 UR9, UPT, UPT, -UR7, URZ, URZ ;  /* 0x000000ff07097290 */ /* 0x000fe4000fffe1ff */
[----:B------:R-:W-:Y:S02]  /*1570*/  @!UP0 USEL UR8, UR5, UR8, !UP2 ;  /* 0x0000000805088287 */ /* 0x000fe4000d000000 */
[----:B------:R-:W-:Y:S02]  /*1580*/  UIMAD UR9, UR19, UR9, UR4 ;  /* 0x00000009130972a4 */ /* 0x000fe4000f8e0204 */
[----:B------:R-:W-:Y:S02]  /*1590*/  @!UP0 UIADD3 UR7, UPT, UPT, UR7, -UR8, URZ ;  /* 0x8000000807078290 */ /* 0x000fe4000fffe0ff */
[----:B------:R-:W-:-:S02]  /*15a0*/  @!UP0 UIMAD UR6, UR9, UR6, UR8 ;  /* 0x00000006090682a4 */ /* 0x000fc4000f8e0208 */
[----:B------:R-:W-:Y:S02]  /*15b0*/  @!UP0 UIMAD UR4, UR7, UR19, UR5 ;  /* 0x00000013070482a4 */ /* 0x000fe4000f8e0205 */
[----:B------:R-:W-:Y:S02]  /*15c0*/  UIMAD UR26, UR20, UR11, UR26 ;  /* 0x0000000b141a72a4 */ /* 0x000fe4000f8e021a */
[----:B------:R-:W-:Y:S01]  /*15d0*/  UIMAD UR27, UR4, UR14, UR10 ;  /* 0x0000000e041b72a4 */ /* 0x000fe2000f8e020a */
[----:B------:R-:W-:Y:S02]  /*15e0*/  @!UP0 UMOV UR5, UR6 ;  /* 0x0000000600058c82 */ /* 0x000fe40008000000 */
[----:B------:R-:W-:-:S12]  /*15f0*/  UIMAD UR26, UR5, UR20, UR26 ;  /* 0x00000014051a72a4 */ /* 0x000fd8000f8e021a */
.L_x_18:
[----:B------:R-:W-:-:S09]  /*1600*/  UISETP.NE.AND UP0, UPT, UR22, 0x1, UPT ;  /* 0x000000011600788c */ /* 0x000fd2000bf05270 */
[----:B------:R-:W-:Y:S05]  /*1610*/  BRA.U UP0, `(.L_x_19) ;  /* 0x0000000100407547 */ /* 0x000fea000b800000 */
[----:B------:R-:W2:Y:S01]  /*1620*/  LDCU.128 UR8, c[0x0][0xb10] ;  /* 0x00016200ff0877ac */ /* 0x000ea20008000c00 */
[----:B------:R-:W3:Y:S01]  /*1630*/  LDCU UR12, c[0x0][0xb0c] ;  /* 0x00016180ff0c77ac */ /* 0x000ee20008000800 */
[----:B------:R-:W4:Y:S01]  /*1640*/  LDCU UR13, c[0x0][0xb20] ;  /* 0x00016400ff0d77ac */ /* 0x000f220008000800 */
[----:B--2---:R-:W-:Y:S02]  /*1650*/  UIMAD.WIDE.U32 UR4, UR26, UR8, URZ ;  /* 0x000000081a0472a5 */ /* 0x004fe4000f8e00ff */
[----:B------:R-:W-:Y:S02]  /*1660*/  UIMAD.WIDE.U32 UR6, UR27, UR11, URZ ;  /* 0x0000000b1b0672a5 */ /* 0x000fe4000f8e00ff */
[----:B---3--:R-:W-:Y:S02]  /*1670*/  UISETP.NE.AND UP0, UPT, UR12, 0x1, UPT ;  /* 0x000000010c00788c */ /* 0x008fe4000bf05270 */
[----:B------:R-:W-:-:S03]  /*1680*/  USHF.R.U32.HI UR5, URZ, UR9, UR5 ;  /* 0x00000009ff057299 */ /* 0x000fc60008011605 */
[----:B------:R-:W-:Y:S01]  /*1690*/  UMOV UR4, UR7 ;  /* 0x0000000700047c82 */ /* 0x000fe20008000000 */
[----:B------:R-:W-:Y:S02]  /*16a0*/  USEL UR5, UR26, UR5, !UP0 ;  /* 0x000000051a057287 */ /* 0x000fe4000c000000 */
[----:B------:R-:W-:Y:S02]  /*16b0*/  UISETP.NE.AND UP0, UPT, UR10, 0x1, UPT ;  /* 0x000000010a00788c */ /* 0x000fe4000bf05270 */
[----:B----4-:R-:W-:-:S04]  /*16c0*/  USHF.R.U32.HI UR4, URZ, UR13, UR4 ;  /* 0x0000000dff047299 */ /* 0x010fc80008011604 */
[----:B------:R-:W-:-:S04]  /*16d0*/  USEL UR4, UR27, UR4, !UP0 ;  /* 0x000000041b047287 */ /* 0x000fc8000c000000 */
[----:B------:R-:W-:Y:S02]  /*16e0*/  UIADD3 UR6, UPT, UPT, UR5, -UR4, URZ ;  /* 0x8000000405067290 */ /* 0x000fe4000fffe0ff */
[----:B------:R-:W-:Y:S02]  /*16f0*/  UIADD3 UR4, UPT, UPT, -UR5, UR4, URZ ;  /* 0x0000000405047290 */ /* 0x000fe4000fffe1ff */
[----:B------:R-:W-:Y:S02]  /*1700*/  UIMAD UR27, UR6, UR10, UR27 ;  /* 0x0000000a061b72a4 */ /* 0x000fe4000f8e021b */
[----:B------:R-:W-:-:S12]  /*1710*/  UIMAD UR26, UR4, UR12, UR26 ;  /* 0x0000000c041a72a4 */ /* 0x000fd8000f8e021a */
.L_x_19:
[----:B------:R-:W-:Y:S01]  /*1720*/  UISETP.NE.AND UP0, UPT, UR18, 0x2, UPT ;  /* 0x000000021200788c */ /* 0x000fe2000bf05270 */
[----:B------:R-:W-:Y:S09]  /*1730*/  BRA.U !UP6, `(.L_x_20) ;  /* 0x000000010e0c7547 */ /* 0x000ff2000b800000 */
[----:B------:R-:W-:Y:S01]  /*1740*/  UCGABAR_WAIT ;  /* 0x0000000000007dc7 */ /* 0x000fe20008000000 */
[----:B------:R-:W-:Y:S01]  /*1750*/  CCTL.IVALL ;  /* 0x00000000ff00798f */ /* 0x000fe20002000000 */
[----:B------:R-:W-:Y:S05]  /*1760*/  BRA `(.L_x_21) ;  /* 0x0000000000047947 */ /* 0x000fea0003800000 */
.L_x_20:
[----:B------:R-:W-:Y:S06]  /*1770*/  BAR.SYNC.DEFER_BLOCKING 0x0 ;  /* 0x0000000000007b1d */ /* 0x000fec0000010000 */
.L_x_21:
[----:B------:R-:W-:Y:S05]  /*1780*/  BRA.U UP0, `(.L_x_22) ;  /* 0x0000001500707547 */ /* 0x000fea000b800000 */
[----:B------:R-:W2:Y:S01]  /*1790*/  LDCU UR6, c[0x0][0x38c] ;  /* 0x00007180ff0677ac */ /* 0x000ea20008000800 */
[----:B------:R-:W-:Y:S01]  /*17a0*/  PLOP3.LUT P1, PT, PT, PT, UP3, 0x80, 0x8 ;  /* 0x000000000008781c */ /* 0x000fe20003f2f038 */
[----:B------:R-:W-:Y:S01]  /*17b0*/  IMAD.MOV.U32 R12, RZ, RZ, 0x1 ;  /* 0x00000001ff0c7424 */ /* 0x000fe200078e00ff */
[----:B------:R-:W-:Y:S01]  /*17c0*/  ISETP.EQ.OR P2, PT, R0, RZ, P3 ;  /* 0x000000ff0000720c */ /* 0x000fe20001f42670 */
[----:B------:R-:W-:Y:S01]  /*17d0*/  UISETP.NE.AND UP1, UPT, UR18, URZ, UPT ;  /* 0x000000ff1200728c */ /* 0x000fe2000bf25270 */
[----:B------:R-:W-:Y:S01]  /*17e0*/  PLOP3.LUT P1, PT, P1, PT, PT, 0x8, 0x80 ;  /* 0x000000000080781c */ /* 0x000fe20000f2e170 */
[----:B------:R-:W-:Y:S01]  /*17f0*/  USEL UR29, URZ, 0x1, UP5 ;  /* 0x00000001ff1d7887 */ /* 0x000fe2000a800000 */
[----:B------:R-:W-:Y:S01]  /*1800*/  CS2R R10, SRZ ;  /* 0x00000000000a7805 */ /* 0x000fe2000001ff00 */
[----:B------:R-:W-:Y:S01]  /*1810*/  IMAD.MOV.U32 R9, RZ, RZ, RZ ;  /* 0x000000ffff097224 */ /* 0x000fe200078e00ff */
[----:B------:R-:W3:Y:S01]  /*1820*/  LDCU UR44, c[0x0][0x370] ;  /* 0x00006e00ff2c77ac */ /* 0x000ee20008000800 */
[----:B------:R-:W-:Y:S01]  /*1830*/  IMAD.MOV.U32 R8, RZ, RZ, 0x1 ;  /* 0x00000001ff087424 */ /* 0x000fe200078e00ff */
[----:B------:R-:W4:Y:S01]  /*1840*/  LDCU.64 UR38, c[0x0][0x348] ;  /* 0x00006900ff2677ac */ /* 0x000f220008000a00 */
[----:B------:R-:W-:-:S02]  /*1850*/  USHF.R.U32.HI UR48, URZ, 0x5, UR23 ;  /* 0x00000005ff307899 */ /* 0x000fc40008011617 */
[----:B--2---:R-:W-:Y:S02]  /*1860*/  UIADD3 UR5, UPT, UPT, UR6, 0x3f, URZ ;  /* 0x0000003f06057890 */ /* 0x004fe4000fffe0ff */
[----:B------:R-:W-:Y:S02]  /*1870*/  UIADD3 UR49, UPT, UPT, UR6, 0x7e, URZ ;  /* 0x0000007e06317890 */ /* 0x000fe4000fffe0ff */
[----:B------:R-:W-:Y:S01]  /*1880*/  USHF.R.S32.HI UR4, URZ, 0x1f, UR5 ;  /* 0x0000001fff047899 */ /* 0x000fe20008011405 */
[----:B------:R-:W2:Y:S03]  /*1890*/  LDCU UR43, c[0x0][0x374] ;  /* 0x00006e80ff2b77ac */ /* 0x000ea60008000800 */
[----:B------:R-:W-:Y:S02]  /*18a0*/  ULEA.HI UR4, UR4, UR5, URZ, 0x6 ;  /* 0x0000000504047291 */ /* 0x000fe4000f8f30ff */
[----:B------:R-:W-:-:S02]  /*18b0*/  USEL UR29, UR29, 0x2, UP1 ;  /* 0x000000021d1d7887 */ /* 0x000fc40008800000 */
[----:B------:R-:W-:Y:S02]  /*18c0*/  USHF.R.S32.HI UR46, URZ, 0x6, UR4 ;  /* 0x00000006ff2e7899 */ /* 0x000fe40008011404 */
[----:B------:R-:W-:Y:S02]  /*18d0*/  UIADD3 UR4, UPT, UPT, UR6, -0x1, URZ ;  /* 0xffffffff06047890 */ /* 0x000fe4000fffe0ff */
[----:B------:R-:W-:Y:S02]  /*18e0*/  UISETP.LT.U32.AND UP0, UPT, UR46, 0x6, UPT ;  /* 0x000000062e00788c */ /* 0x000fe4000bf01070 */
[----:B------:R-:W-:Y:S02]  /*18f0*/  UISETP.GE.U32.AND UP2, UPT, UR4, -0x7f, UPT ;  /* 0xffffff810400788c */ /* 0x000fe4000bf46070 */
[----:B------:R-:W-:Y:S01]  /*1900*/  USEL UR45, UR46, 0x6, UP0 ;  /* 0x000000062e2d7887 */ /* 0x000fe20008000000 */
[----:B------:R-:W-:-:S03]  /*1910*/  UMOV UR21, URZ ;  /* 0x000000ff00157c82 */ /* 0x000fc60008000000 */
[----:B------:R-:W-:Y:S02]  /*1920*/  UIADD3 UR22, UPT, UPT, UR45, -0x1, URZ ;  /* 0xffffffff2d167890 */ /* 0x000fe4000fffe0ff */
[----:B------:R-:W-:-:S03]  /*1930*/  UIADD3 UR47, UPT, UPT, UR46, -UR45, URZ ;  /* 0x8000002d2e2f7290 */ /* 0x000fc6000fffe0ff */
[----:B------:R-:W-:-:S04]  /*1940*/  @UP2 UIADD3 UR22, UPT, UPT, UR45, URZ, URZ ;  /* 0x000000ff2d162290 */ /* 0x000fc8000fffe0ff */
[----:B--234-:R-:W-:-:S12]  /*1950*/  UIADD3 UR22, UPT, UPT, UR22, 0x1, URZ ;  /* 0x0000000116167890 */ /* 0x01cfd8000fffe0ff */
.L_x_42:
[----:B------:R-:W-:Y:S01]  /*1960*/  UISETP.NE.AND UP0, UPT, UR54, URZ, UPT ;  /* 0x000000ff3600728c */ /* 0x000fe2000bf05270 */
[----:B------:R-:W2:Y:S08]  /*1970*/  S2UR UR54, SR_CgaCtaId ;  /* 0x00000000003679c3 */ /* 0x000eb00000008800 */
[----:B------:R-:W-:Y:S05]  /*1980*/  BRA.U UP0, `(.L_x_23) ;  /* 0x0000000100347547 */ /* 0x000fea000b800000 */
[----:B------:R-:W3:Y:S01]  /*1990*/  S2R R0, SR_CgaCtaId ;  /* 0x0000000000007919 */ /* 0x000ee20000008800 */
[----:B------:R-:W-:-:S04]  /*19a0*/  MOV R2, 0x400 ;  /* 0x0000040000027802 */ /* 0x000fc80000000f00 */
[----:B---3--:R-:W-:Y:S02]  /*19b0*/  LEA R0, R0, R2, 0x18 ;  /* 0x0000000200007211 */ /* 0x008fe400078ec0ff */
[----:B------:R-:W-:-:S03]  /*19c0*/  SHF.L.U32 R2, R8, 0x1f, RZ ;  /* 0x0000001f08027819 */ /* 0x000fc600000006ff */
[----:B------:R-:W-:-:S04]  /*19d0*/  IMAD R0, R9, 0x8, R0 ;  /* 0x0000000809007824 */ /* 0x000fc800078e0200 */
[----:B------:R-:W3:Y:S02]  /*19e0*/  SYNCS.PHASECHK.TRANS64.TRYWAIT P0, [R0+URZ+0x110], R2 ;  /* 0x00011002000075a7 */ /* 0x000ee400080011ff */
[----:B---3--:R-:W-:Y:S05]  /*19f0*/  @!P0 BRA `(.L_x_24) ;  /* 0x00000060001c8947 */ /* 0x008fea0003800000 */
.L_x_124:
[----:B------:R-:W-:Y:S01]  /*1a00*/  VIADD R9, R9, 0x1 ;  /* 0x0000000109097836 */ /* 0x000fe20000000000 */
[----:B------:R3:W-:Y:S04]  /*1a10*/  SYNCS.ARRIVE.TRANS64.A1T0 RZ, [R0+URZ+0x100], RZ ;  /* 0x000100ff00ff79a7 */ /* 0x0007e800081000ff */
[----:B------:R-:W-:-:S04]  /*1a20*/  ISETP.NE.AND P0, PT, R9, 0x2, PT ;  /* 0x000000020900780c */ /* 0x000fc80003f05270 */
[----:B------:R-:W-:Y:S02]  /*1a30*/  SEL R9, R9, RZ, P0 ;  /* 0x000000ff09097207 */ /* 0x000fe40000000000 */
[----:B---3--:R-:W-:-:S04]  /*1a40*/  SEL R0, RZ, 0x1, P0 ;  /* 0x00000001ff007807 */ /* 0x008fc80000000000 */
[----:B------:R-:W-:-:S07]  /*1a50*/  LOP3.LUT R8, R8, R0, RZ, 0x3c, !PT ;  /* 0x0000000008087212 */ /* 0x000fce00078e3cff */
.L_x_23:
[----:B------:R-:W-:Y:S01]  /*1a60*/  UMOV UR13, 0x400 ;  /* 0x00000400000d7882 */ /* 0x000fe20000000000 */
[----:B------:R-:W-:Y:S01]  /*1a70*/  SHF.L.U32 R0, R12, 0x1f, RZ ;  /* 0x0000001f0c007819 */ /* 0x000fe200000006ff */
[----:B--2---:R-:W-:Y:S02]  /*1a80*/  ULEA UR13, UR54, UR13, 0x18 ;  /* 0x0000000d360d7291 */ /* 0x004fe4000f8ec0ff */
[----:B------:R-:W-:Y:S02]  /*1a90*/  UISETP.GE.U32.AND UP0, UPT, UR49, 0x7f, UPT ;  /* 0x0000007f3100788c */ /* 0x000fe4000bf06070 */
[----:B------:R-:W-:Y:S02]  /*1aa0*/  ULEA UR4, UR21, UR13, 0x3 ;  /* 0x0000000d15047291 */ /* 0x000fe4000f8e18ff */
[----:B------:R-:W-:Y:S02]  /*1ab0*/  USHF.L.U32 UR35, UR26, 0x6, URZ ;  /* 0x000000061a237899 */ /* 0x000fe400080006ff */
[----:B------:R-:W-:Y:S01]  /*1ac0*/  ULEA UR19, UR27, UR48, 0x6 ;  /* 0x000000301b137291 */ /* 0x000fe2000f8e30ff */
[----:B------:R-:W-:-:S04]  /*1ad0*/  UMOV UR14, URZ ;  /* 0x000000ff000e7c82 */ /* 0x000fc80008000000 */
[----:B------:R2:W3:Y:S01]  /*1ae0*/  SYNCS.PHASECHK.TRANS64.TRYWAIT P0, [UR4+0x30], R0 ;  /* 0x00003000ff0075a7 */ /* 0x0004e20008001104 */
[----:B------:R-:W-:Y:S06]  /*1af0*/  BRA.U !UP0, `(.L_x_25) ;  /* 0x0000000108f07547 */ /* 0x000fec000b800000 */
[----:B------:R-:W-:Y:S01]  /*1b00*/  UMOV UR15, URZ ;  /* 0x000000ff000f7c82 */ /* 0x000fe20008000000 */
[----:B------:R-:W-:-:S05]  /*1b10*/  UMOV UR4, UR21 ;  /* 0x0000001500047c82 */ /* 0x000fca0008000000 */
.L_x_31:
[----:B------:R-:W-:Y:S01]  /*1b20*/  ULEA UR33, UR4, UR13, 0x3 ;  /* 0x0000000d04217291 */ /* 0x000fe2000f8e18ff */
[----:B---3--:R-:W-:Y:S01]  /*1b30*/  @!P3 MOV R2, 0x8000 ;  /* 0x000080000002b802 */ /* 0x008fe20000000f00 */
[----:B-1-3--:R-:W-:Y:S10]  /*1b40*/  @P0 BRA `(.L_x_26) ;  /* 0x00000000000c0947 */ /* 0x00aff40003800000 */
[----:B------:R-:W-:-:S04]  /*1b50*/  SHF.L.U32 R3, R12, 0x1f, RZ ;  /* 0x0000001f0c037819 */ /* 0x000fc800000006ff */
[----:B------:R-:W3:Y:S02]  /*1b60*/  SYNCS.PHASECHK.TRANS64.TRYWAIT P0, [UR33+0x30], R3 ;  /* 0x00003003ff0075a7 */ /* 0x000ee40008001121 */
[----:B---3--:R-:W-:Y:S05]  /*1b70*/  @!P0 BRA `(.L_x_27) ;  /* 0x0000005c00d08947 */ /* 0x008fea0003800000 */
.L_x_26:
[----:B------:R3:W-:Y:S01]  /*1b80*/  @!P3 SYNCS.ARRIVE.TRANS64 RZ, [UR33], R2 ;  /* 0x00000002ffffb9a7 */ /* 0x0007e20008000021 */
[----:B------:R-:W-:-:S04]  /*1b90*/  ULOP3.LUT UR5, UR29, 0x2, URZ, 0xfc, !UPT ;  /* 0x000000021d057892 */ /* 0x000fc8000f8efcff */
[----:B------:R-:W-:-:S09]  /*1ba0*/  UISETP.NE.AND UP0, UPT, UR5, 0x2, UPT ;  /* 0x000000020500788c */ /* 0x000fd2000bf05270 */
[----:B------:R-:W-:Y:S05]  /*1bb0*/  BRA.U UP0, `(.L_x_28) ;  /* 0x0000000100047547 */ /* 0x000fea000b800000 */
[----:B-1----:R-:W-:Y:S05]  /*1bc0*/  BPT.TRAP 0x1 ;  /* 0x000000040000795c */ /* 0x002fea0000300000 */
.L_x_28:
[----:B------:R-:W-:Y:S04]  /*1bd0*/  BSSY.RECONVERGENT B0, `(.L_x_29) ;  /* 0x0000003000007945 */ /* 0x000fe80003800200 */
[----:B------:R-:W-:Y:S05]  /*1be0*/  @P2 BRA `(.L_x_30) ;  /* 0x0000000000042947 */ /* 0x000fea0003800000 */
[----:B-1----:R-:W-:Y:S05]  /*1bf0*/  BPT.TRAP 0x1 ;  /* 0x000000040000795c */ /* 0x002fea0000300000 */
.L_x_30:
[----:B-1----:R-:W-:Y:S05]  /*1c00*/  BSYNC.RECONVERGENT B0 ;  /* 0x0000000000007941 */ /* 0x002fea0003800200 */
.L_x_29:
[----:B------:R-:W-:Y:S02]  /*1c10*/  UIADD3 UR5, UPT, UPT, UR4, 0x1, URZ ;  /* 0x0000000104057890 */ /* 0x000fe4000fffe0ff */
[----:B------:R-:W-:Y:S02]  /*1c20*/  ULEA UR24, UR4, UR13, 0xe ;  /* 0x0000000d04187291 */ /* 0x000fe4000f8e70ff */
[----:B------:R-:W-:Y:S02]  /*1c30*/  UISETP.NE.AND UP0, UPT, UR5, 0x6, UPT ;  /* 0x000000060500788c */ /* 0x000fe4000bf05270 */
[----:B------:R-:W-:Y:S02]  /*1c40*/  ULEA UR8, UR4, UR23, 0xc ;  /* 0x0000001704087291 */ /* 0x000fe4000f8e60ff */
[----:B------:R-:W-:Y:S02]  /*1c50*/  USEL UR6, URZ, 0x1, UP0 ;  /* 0x00000001ff067887 */ /* 0x000fe40008000000 */
[----:B------:R-:W-:-:S02]  /*1c60*/  USEL UR21, UR5, URZ, UP0 ;  /* 0x000000ff05157287 */ /* 0x000fc40008000000 */
[----:B------:R-:W-:Y:S02]  /*1c70*/  UIADD3 UR4, UP0, UPT, UR38, 0x180, URZ ;  /* 0x0000018026047890 */ /* 0x000fe4000ff1e0ff */
[----:B------:R-:W-:Y:S01]  /*1c80*/  ULEA UR5, UR21, UR13, 0x3 ;  /* 0x0000000d15057291 */ /* 0x000fe2000f8e18ff */
[----:B------:R-:W-:Y:S01]  /*1c90*/  LOP3.LUT R12, R12, UR6, RZ, 0x3c, !PT ;  /* 0x000000060c0c7c12 */ /* 0x000fe2000f8e3cff */
[----:B------:R-:W-:Y:S02]  /*1ca0*/  USHF.L.U32 UR34, UR15, 0x6, URZ ;  /* 0x000000060f227899 */ /* 0x000fe400080006ff */
[----:B------:R-:W-:Y:S01]  /*1cb0*/  UIADD3 UR15, UPT, UPT, UR15, 0x1, URZ ;  /* 0x000000010f0f7890 */ /* 0x000fe2000fffe0ff */
[----:B--2---:R-:W-:Y:S01]  /*1cc0*/  SHF.L.U32 R0, R12, 0x1f, RZ ;  /* 0x0000001f0c007819 */ /* 0x004fe200000006ff */
[----:B------:R-:W-:Y:S02]  /*1cd0*/  UIADD3 UR6, UP1, UPT, UR38, 0x80, URZ ;  /* 0x0000008026067890 */ /* 0x000fe4000ff3e0ff */
[----:B------:R-:W-:Y:S01]  /*1ce0*/  ULEA UR8, UR8, UR13, 0x2 ;  /* 0x0000000d08087291 */ /* 0x000fe2000f8e10ff */
[----:B------:R4:W1:Y:S01]  /*1cf0*/  SYNCS.PHASECHK.TRANS64.TRYWAIT P0, [UR5+0x30], R0 ;  /* 0x00003000ff0075a7 */ /* 0x0008620008001105 */
[----:B------:R-:W-:-:S02]  /*1d00*/  UIADD3.X UR5, UPT, UPT, URZ, UR39, URZ, UP0, !UPT ;  /* 0x00000027ff057290 */ /* 0x000fc400087fe4ff */
[----:B------:R-:W-:Y:S02]  /*1d10*/  UISETP.NE.AND UP0, UPT, UR15, UR22, UPT ;  /* 0x000000160f00728c */ /* 0x000fe4000bf05270 */
[----:B------:R-:W-:Y:S02]  /*1d20*/  UIADD3.X UR7, UPT, UPT, URZ, UR39, URZ, UP1, !UPT ;  /* 0x00000027ff077290 */ /* 0x000fe40008ffe4ff */
[----:B------:R-:W-:Y:S02]  /*1d30*/  UIADD3 UR32, UPT, UPT, UR24, 0x6800, URZ ;  /* 0x0000680018207890 */ /* 0x000fe4000fffe0ff */
[----:B------:R-:W-:Y:S02]  /*1d40*/  UIADD3 UR26, UPT, UPT, UR34, 0x20, URZ ;  /* 0x00000020221a7890 */ /* 0x000fe4000fffe0ff */
[----:B------:R-:W-:Y:S02]  /*1d50*/  UIADD3 UR24, UPT, UPT, UR24, 0x8800, URZ ;  /* 0x0000880018187890 */ /* 0x000fe4000fffe0ff */
[----:B------:R-:W-:-:S02]  /*1d60*/  UIADD3 UR16, UPT, UPT, UR8, 0x1e800, URZ ;  /* 0x0001e80008107890 */ /* 0x000fc4000fffe0ff */
[----:B------:R-:W-:Y:S01]  /*1d70*/  UIADD3 UR8, UPT, UPT, UR8, 0x20800, URZ ;  /* 0x0002080008087890 */ /* 0x000fe2000fffe0ff */
[----:B------:R-:W-:Y:S01]  /*1d80*/  UMOV UR30, 0x0 ;  /* 0x00000000001e7882 */ /* 0x000fe20000000000 */
[----:B------:R-:W-:Y:S01]  /*1d90*/  UMOV UR31, 0x10000000 ;  /* 0x10000000001f7882 */ /* 0x000fe20000000000 */
[----:B------:R-:W-:Y:S01]  /*1da0*/  UMOV UR25, UR33 ;  /* 0x0000002100197c82 */ /* 0x000fe20008000000 */
[----:B------:R-:W-:Y:S01]  /*1db0*/  UMOV UR27, UR35 ;  /* 0x00000023001b7c82 */ /* 0x000fe20008000000 */
[----:B------:R-:W-:Y:S01]  /*1dc0*/  UMOV UR28, UR36 ;  /* 0x00000024001c7c82 */ /* 0x000fe20008000000 */
[----:B------:R-:W-:Y:S01]  /*1dd0*/  UMOV UR14, 0xff0000 ;  /* 0x00ff0000000e7882 */ /* 0x000fe20000000000 */
[----:B------:R-:W-:Y:S01]  /*1de0*/  UMOV UR17, UR33 ;  /* 0x0000002100117c82 */ /* 0x000fe20008000000 */
[----:B------:R-:W-:Y:S01]  /*1df0*/  UMOV UR20, UR36 ;  /* 0x0000002400147c82 */ /* 0x000fe20008000000 */
[----:B------:R-:W-:Y:S01]  /*1e00*/  UMOV UR18, UR34 ;  /* 0x0000002200127c82 */ /* 0x000fe20008000000 */
[----:B------:R-:W-:Y:S01]  /*1e10*/  UTMALDG.3D [UR32], [UR6], desc[UR30] ;  /* 0x00001e20060075b4 */ /* 0x000fe20008011000 */
[----:B------:R-:W-:Y:S01]  /*1e20*/  UMOV UR11, UR19 ;  /* 0x00000013000b7c82 */ /* 0x000fe20008000000 */
[----:B------:R-:W-:Y:S01]  /*1e30*/  UMOV UR12, UR36 ;  /* 0x00000024000c7c82 */ /* 0x000fe20008000000 */
[----:B------:R-:W-:Y:S01]  /*1e40*/  UMOV UR9, UR33 ;  /* 0x0000002100097c82 */ /* 0x000fe20008000000 */
[----:B------:R-:W-:Y:S01]  /*1e50*/  UMOV UR10, UR26 ;  /* 0x0000001a000a7c82 */ /* 0x000fe20008000000 */
[----:B------:R-:W-:Y:S01]  /*1e60*/  UTMALDG.3D [UR24], [UR6], desc[UR30] ;  /* 0x00001e18060075b4 */ /* 0x000fe20008011000 */
[----:B------:R-:W-:Y:S01]  /*1e70*/  UTMALDG.3D.MULTICAST [UR16], [UR4], UR14, desc[UR30] ;  /* 0x00001e10040073b4 */ /* 0x000fe2000801180e */
[----:B------:R2:W-:Y:S02]  /*1e80*/  UTMALDG.3D.MULTICAST [UR8], [UR4], UR14, desc[UR30] ;  /* 0x00001e08040073b4 */ /* 0x0005e4000801180e */
[----:B--2---:R-:W-:Y:S01]  /*1e90*/  UMOV UR14, UR22 ;  /* 0x00000016000e7c82 */ /* 0x004fe20008000000 */
[----:B------:R-:W-:Y:S01]  /*1ea0*/  UMOV UR4, UR21 ;  /* 0x0000001500047c82 */ /* 0x000fe20008000000 */
[----:B----4-:R-:W-:Y:S05]  /*1eb0*/  BRA.U UP0, `(.L_x_31) ;  /* 0xfffffffd00187547 */ /* 0x010fea000b83ffff */
.L_x_25:
[----:B------:R-:W-:Y:S01]  /*1ec0*/  ULEA UR4, UR21, UR13, 0x3 ;  /* 0x0000000d15047291 */ /* 0x000fe2000f8e18ff */
[----:B--2---:R-:W-:Y:S01]  /*1ed0*/  SHF.L.U32 R0, R12, 0x1f, RZ ;  /* 0x0000001f0c007819 */ /* 0x004fe200000006ff */
[----:B------:R-:W-:Y:S01]  /*1ee0*/  @!P1 SYNCS.ARRIVE.TRANS64.A1T0 RZ, [UR13+0x98], RZ ;  /* 0x000098ffffff99a7 */ /* 0x000fe2000810000d */
[----:B------:R-:W-:-:S06]  /*1ef0*/  UISETP.GT.AND UP0, UPT, UR46, UR45, UPT ;  /* 0x0000002d2e00728c */ /* 0x000fcc000bf04270 */
[----:B-1-3--:R1:W2:Y:S03]  /*1f00*/  SYNCS.PHASECHK.TRANS64.TRYWAIT P0, [UR4+0x30], R0 ;  /* 0x00003000ff0075a7 */ /* 0x00a2a60008001104 */
[----:B------:R-:W-:Y:S05]  /*1f10*/  BRA.U !UP0, `(.L_x_32) ;  /* 0x0000000108ec7547 */ /* 0x000fea000b800000 */
[----:B------:R-:W-:Y:S01]  /*1f20*/  UIADD3 UR15, UPT, UPT, UR47, UR14, URZ ;  /* 0x0000000e2f0f7290 */ /* 0x000fe2000fffe0ff */
[----:B------:R-:W-:-:S11]  /*1f30*/  UMOV UR4, UR21 ;  /* 0x0000001500047c82 */ /* 0x000fd60008000000 */
.L_x_38:
[----:B------:R-:W-:Y:S01]  /*1f40*/  ULEA UR33, UR4, UR13, 0x3 ;  /* 0x0000000d04217291 */ /* 0x000fe2000f8e18ff */
[----:B--2---:R-:W-:Y:S01]  /*1f50*/  @!P3 MOV R2, 0x8000 ;  /* 0x000080000002b802 */ /* 0x004fe20000000f00 */
[----:B--2-4-:R-:W-:Y:S10]  /*1f60*/  @P0 BRA `(.L_x_33) ;  /* 0x00000000000c0947 */ /* 0x014ff40003800000 */
[----:B------:R-:W-:-:S04]  /*1f70*/  SHF.L.U32 R3, R12, 0x1f, RZ ;  /* 0x0000001f0c037819 */ /* 0x000fc800000006ff */
[----:B------:R-:W2:Y:S02]  /*1f80*/  SYNCS.PHASECHK.TRANS64.TRYWAIT P0, [UR33+0x30], R3 ;  /* 0x00003003ff0075a7 */ /* 0x000ea40008001121 */
[----:B--2---:R-:W-:Y:S05]  /*1f90*/  @!P0 BRA `(.L_x_34) ;  /* 0x0000005800e08947 */ /* 0x004fea0003800000 */
.L_x_33:
[----:B------:R2:W-:Y:S01]  /*1fa0*/  @!P3 SYNCS.ARRIVE.TRANS64 RZ, [UR33], R2 ;  /* 0x00000002ffffb9a7 */ /* 0x0005e20008000021 */
[----:B------:R-:W-:-:S04]  /*1fb0*/  ULOP3.LUT UR5, UR29, 0x2, URZ, 0xfc, !UPT ;  /* 0x000000021d057892 */ /* 0x000fc8000f8efcff */
[----:B------:R-:W-:-:S09]  /*1fc0*/  UISETP.NE.AND UP0, UPT, UR5, 0x2, UPT ;  /* 0x000000020500788c */ /* 0x000fd2000bf05270 */
[----:B------:R-:W-:Y:S05]  /*1fd0*/  BRA.U UP0, `(.L_x_35) ;  /* 0x0000000100047547 */ /* 0x000fea000b800000 */
[----:B------:R-:W-:Y:S05]  /*1fe0*/  BPT.TRAP 0x1 ;  /* 0x000000040000795c */ /* 0x000fea0000300000 */
.L_x_35:
[----:B------:R-:W-:Y:S04]  /*1ff0*/  BSSY.RECONVERGENT B0, `(.L_x_36) ;  /* 0x0000003000007945 */ /* 0x000fe80003800200 */
[----:B------:R-:W-:Y:S05]  /*2000*/  @P2 BRA `(.L_x_37) ;  /* 0x0000000000042947 */ /* 0x000fea0003800000 */
[----:B------:R-:W-:Y:S05]  /*2010*/  BPT.TRAP 0x1 ;  /* 0x000000040000795c */ /* 0x000fea0000300000 */
.L_x_37:
[----:B------:R-:W-:Y:S05]  /*2020*/  BSYNC.RECONVERGENT B0 ;  /* 0x0000000000007941 */ /* 0x000fea0003800200 */
.L_x_36:
        /* <DEDUP_REMOVED lines=11> */
[----:B-1----:R-:W-:Y:S01]  /*20e0*/  SHF.L.U32 R0, R12, 0x1f, RZ ;  /* 0x0000001f0c007819 */ /* 0x002fe200000006ff */
[----:B------:R-:W-:Y:S02]  /*20f0*/  UIADD3 UR6, UP1, UPT, UR38, 0x80, URZ ;  /* 0x0000008026067890 */ /* 0x000fe4000ff3e0ff */
[----:B------:R-:W-:Y:S01]  /*2100*/  ULEA UR8, UR8, UR13, 0x2 ;  /* 0x0000000d08087291 */ /* 0x000fe2000f8e10ff */
[----:B------:R3:W4:Y:S01]  /*2110*/  SYNCS.PHASECHK.TRANS64.TRYWAIT P0, [UR5+0x30], R0 ;  /* 0x00003000ff0075a7 */ /* 0x0007220008001105 */
        /* <DEDUP_REMOVED lines=16> */
[----:B------:R-:W-:Y:S01]  /*2220*/  UTMALDG.3D [UR32], [UR6], desc[UR30] ;  /* 0x00001e20060075b4 */ /* 0x000fe20008011000 */
[----:B------:R-:W-:Y:S01]  /*2230*/  UMOV UR18, UR34 ;  /* 0x0000002200127c82 */ /* 0x000fe20008000000 */
[----:B------:R-:W-:Y:S01]  /*2240*/  UMOV UR11, UR19 ;  /* 0x00000013000b7c82 */ /* 0x000fe20008000000 */
[----:B------:R-:W-:Y:S01]  /*2250*/  UMOV UR12, UR36 ;  /* 0x00000024000c7c82 */ /* 0x000fe20008000000 */
[----:B------:R-:W-:Y:S01]  /*2260*/  UMOV UR9, UR33 ;  /* 0x0000002100097c82 */ /* 0x000fe20008000000 */
[----:B------:R-:W-:Y:S01]  /*2270*/  UMOV UR10, UR26 ;  /* 0x0000001a000a7c82 */ /* 0x000fe20008000000 */
[----:B------:R-:W-:Y:S01]  /*2280*/  UTMALDG.3D [UR24], [UR6], desc[UR30] ;  /* 0x00001e18060075b4 */ /* 0x000fe20008011000 */
[----:B------:R-:W-:Y:S01]  /*2290*/  UTMALDG.3D.MULTICAST [UR16], [UR4], UR37, desc[UR30] ;  /* 0x00001e10040073b4 */ /* 0x000fe20008011825 */
[----:B------:R1:W-:Y:S02]  /*22a0*/  UTMALDG.3D.MULTICAST [UR8], [UR4], UR37, desc[UR30] ;  /* 0x00001e08040073b4 */ /* 0x0003e40008011825 */
[----:B-1----:R-:W-:Y:S01]  /*22b0*/  UMOV UR4, UR21 ;  /* 0x0000001500047c82 */ /* 0x002fe20008000000 */
[----:B---3--:R-:W-:Y:S05]  /*22c0*/  BRA.U UP0, `(.L_x_38) ;  /* 0xfffffffd001c7547 */ /* 0x008fea000b83ffff */
.L_x_32:
[C---:B------:R-:W-:Y:S01]  /*22d0*/  LEA R3, R11.reuse, UR13, 0x3 ;  /* 0x0000000d0b037c11 */ /* 0x040fe2000f8e18ff */
[----:B------:R-:W-:Y:S01]  /*22e0*/  NOP ;  /* 0x0000000000007918 */ /* 0x000fe20000000000 */
[----:B-1----:R-:W-:Y:S02]  /*22f0*/  SHF.L.U32 R0, R10, 0x1f, RZ ;  /* 0x0000001f0a007819 */ /* 0x002fe400000006ff */
[----:B------:R-:W-:Y:S02]  /*2300*/  LEA R4, R11, UR13, 0x4 ;  /* 0x0000000d0b047c11 */ /* 0x000fe4000f8e20ff */
[----:B--2-4-:R-:W1:Y:S02]  /*2310*/  SYNCS.PHASECHK.TRANS64.TRYWAIT P0, [R3+URZ+0xa0], R0 ;  /* 0x0000a000030075a7 */ /* 0x014e6400080011ff */
[----:B-1----:R-:W-:Y:S05]  /*2320*/  @!P0 BRA `(.L_x_39) ;  /* 0x0000005800148947 */ /* 0x002fea0003800000 */
.L_x_127:
[----:B------:R-:W2:Y:S01]  /*2330*/  LDS.128 R4, [R4+0x130] ;  /* 0x0001300004047984 */ /* 0x000ea20000000c00 */
[----:B------:R-:W-:Y:S01]  /*2340*/  UISETP.GE.AND UP0, UPT, UR42, 0x1, UPT ;  /* 0x000000012a00788c */ /* 0x000fe2000bf06270 */
[----:B------:R-:W-:Y:S01]  /*2350*/  @!PT LDS RZ, [RZ] ;  /* 0x00000000fffff984 */ /* 0x000fe20000000800 */
[----:B------:R-:W-:Y:S01]  /*2360*/  @!PT LDS RZ, [RZ] ;  /* 0x00000000fffff984 */ /* 0x000fe20000000800 */
[----:B------:R-:W-:Y:S01]  /*2370*/  @!PT LDS RZ, [RZ] ;  /* 0x00000000fffff984 */ /* 0x000fe20000000800 */
[----:B------:R-:W-:Y:S01]  /*2380*/  @!PT LDS RZ, [RZ] ;  /* 0x00000000fffff984 */ /* 0x000fe20000000800 */
[----:B------:R3:W-:Y:S06]  /*2390*/  MEMBAR.ALL.CTA ;  /* 0x0000000000007992 */ /* 0x0007ec0000008000 */
[----:B---3--:R-:W3:Y:S01]  /*23a0*/  FENCE.VIEW.ASYNC.S ;  /* 0x00000000000073c6 */ /* 0x008ee20000000000 */
[----:B--2---:R-:W-:-:S13]  /*23b0*/  LOP3.LUT P0, RZ, R6, 0x1, RZ, 0xc0, !PT ;  /* 0x0000000106ff7812 */ /* 0x004fda000780c0ff */
[----:B---3--:R-:W-:Y:S01]  /*23c0*/  VOTEU.ANY UP1, P0 ;  /* 0x0000000000ff7886 */ /* 0x008fe20000020100 */
[----:B------:R-:W-:-:S13]  /*23d0*/  PLOP3.LUT P0, PT, PT, PT, UP1, 0x80, 0x8 ;  /* 0x000000000008781c */ /* 0x000fda0003f0f018 */
[----:B-1----:R-:W-:Y:S02]  /*23e0*/  @P0 LOP3.LUT R0, R5, 0xffff, RZ, 0xc0, !PT ;  /* 0x0000ffff05000812 */ /* 0x002fe400078ec0ff */
[----:B------:R-:W-:Y:S02]  /*23f0*/  @P0 MOV R2, R4 ;  /* 0x0000000400020202 */ /* 0x000fe40000000f00 */
[----:B------:R-:W-:Y:S01]  /*2400*/  @P0 R2UR UR5, R0 ;  /* 0x00000000000502ca */ /* 0x000fe200000e0000 */
[----:B------:R-:W-:Y:S01]  /*2410*/  VIADD R0, R3, 0xb0 ;  /* 0x000000b003007836 */ /* 0x000fe20000000000 */
[----:B------:R-:W-:Y:S02]  /*2420*/  @P0 SHF.R.U32.HI R4, RZ, 0x10, R5 ;  /* 0x00000010ff040819 */ /* 0x000fe40000011605 */
[----:B------:R-:W-:Y:S02]  /*2430*/  @P0 R2UR UR6, R2 ;  /* 0x00000000020602ca */ /* 0x000fe400000e0000 */
[----:B------:R-:W-:-:S02]  /*2440*/  PRMT R0, RZ, 0x654, R0 ;  /* 0x00000654ff007816 */ /* 0x000fc40000000000 */
[----:B------:R-:W-:Y:S02]  /*2450*/  @P0 R2UR UR4, R4 ;  /* 0x00000000040402ca */ /* 0x000fe400000e0000 */
[----:B------:R1:W-:Y:S03]  /*2460*/  SYNCS.ARRIVE.TRANS64.RED.A1T0 RZ, [R0+URZ], RZ ;  /* 0x000000ff00ff79a7 */ /* 0x0003e600081004ff */
[----:B------:R-:W-:-:S04]  /*2470*/  @UP1 UMOV UR40, UR5 ;  /* 0x0000000500281c82 */ /* 0x000fc80008000000 */
[----:B------:R-:W-:-:S04]  /*2480*/  @UP1 UMOV UR41, UR6 ;  /* 0x0000000600291c82 */ /* 0x000fc80008000000 */
[----:B------:R-:W-:Y:S01]  /*2490*/  @UP1 UMOV UR36, UR4 ;  /* 0x0000000400241c82 */ /* 0x000fe20008000000 */
[----:B------:R-:W-:Y:S05]  /*24a0*/  BRA.U !UP0, `(.L_x_40) ;  /* 0x0000000108d47547 */ /* 0x000fea000b800000 */
[----:B------:R-:W2:Y:S01]  /*24b0*/  LDCU.128 UR16, c[0x0][0xb10] ;  /* 0x00016200ff1077ac */ /* 0x000ea20008000c00 */
[----:B------:R-:W3:Y:S01]  /*24c0*/  LDCU UR12, c[0x0][0xb20] ;  /* 0x00016400ff0c77ac */ /* 0x000ee20008000800 */
[----:B------:R-:W4:Y:S01]  /*24d0*/  LDCU UR20, c[0x0][0xb0c] ;  /* 0x00016180ff1477ac */ /* 0x000f220008000800 */
[----:B------:R-:W1:Y:S01]  /*24e0*/  LDCU.64 UR8, c[0x0][0xb28] ;  /* 0x00016500ff0877ac */ /* 0x000e620008000a00 */
[----:B------:R-:W-:Y:S02]  /*24f0*/  UISETP.NE.AND UP3, UPT, UR42, 0x1, UPT ;  /* 0x000000012a00788c */ /* 0x000fe4000bf65270 */
[----:B--2---:R-:W-:Y:S02]  /*2500*/  UIMAD.WIDE.U32 UR6, UR43, UR19, URZ ;  /* 0x000000132b0672a5 */ /* 0x004fe4000f8e00ff */
[----:B------:R-:W-:Y:S02]  /*2510*/  UIMAD.WIDE.U32 UR4, UR44, UR16, URZ ;  /* 0x000000102c0472a5 */ /* 0x000fe4000f8e00ff */
[----:B------:R-:W-:-:S02]  /*2520*/  UISETP.NE.AND UP0, UPT, UR18, 0x1, UPT ;  /* 0x000000011200788c */ /* 0x000fc4000bf05270 */
[----:B------:R-:W-:Y:S01]  /*2530*/  UIMAD.WIDE.U32 UR24, UR40, UR19, URZ ;  /* 0x00000013281872a5 */ /* 0x000fe2000f8e00ff */
[----:B------:R-:W-:Y:S02]  /*2540*/  UMOV UR6, UR7 ;  /* 0x0000000700067c82 */ /* 0x000fe40008000000 */
[----:B------:R-:W-:Y:S01]  /*2550*/  UMOV UR4, UR5 ;  /* 0x0000000500047c82 */ /* 0x000fe20008000000 */
[----:B---3--:R-:W-:Y:S02]  /*2560*/  USHF.R.U32.HI UR6, URZ, UR12, UR6 ;  /* 0x0000000cff067299 */ /* 0x008fe40008011606 */
[----:B----4-:R-:W-:Y:S02]  /*2570*/  UISETP.NE.AND UP2, UPT, UR20, 0x1, UPT ;  /* 0x000000011400788c */ /* 0x010fe4000bf45270 */
[----:B------:R-:W-:Y:S02]  /*2580*/  USHF.R.U32.HI UR4, URZ, UR17, UR4 ;  /* 0x00000011ff047299 */ /* 0x000fe40008011604 */
[----:B------:R-:W-:-:S02]  /*2590*/  USEL UR5, UR43, UR6, !UP0 ;  /* 0x000000062b057287 */ /* 0x000fc4000c000000 */
[----:B------:R-:W-:Y:S02]  /*25a0*/  USEL UR6, UR44, UR4, !UP2 ;  /* 0x000000042c067287 */ /* 0x000fe4000d000000 */
[----:B-1----:R-:W-:Y:S01]  /*25b0*/  UIMAD.WIDE.U32 UR10, UR5, UR8, URZ ;  /* 0x00000008050a72a5 */ /* 0x002fe2000f8e00ff */
[----:B------:R-:W-:Y:S01]  /*25c0*/  UMOV UR4, UR25 ;  /* 0x0000001900047c82 */ /* 0x000fe20008000000 */
[----:B------:R-:W-:Y:S02]  /*25d0*/  UIMAD.WIDE.U32 UR14, UR41, UR16, URZ ;  /* 0x00000010290e72a5 */ /* 0x000fe4000f8e00ff */
[----:B------:R-:W-:-:S03]  /*25e0*/  UIMAD.WIDE.U32 UR24, UR6, UR8, URZ ;  /* 0x00000008061872a5 */ /* 0x000fc6000f8e00ff */
[----:B------:R-:W-:Y:S01]  /*25f0*/  UMOV UR10, UR11 ;  /* 0x0000000b000a7c82 */ /* 0x000fe20008000000 */
[----:B------:R-:W-:Y:S02]  /*2600*/  USHF.R.U32.HI UR4, URZ, UR12, UR4 ;  /* 0x0000000cff047299 */ /* 0x000fe40008011604 */
[----:B------:R-:W-:Y:S01]  /*2610*/  @UP3 USHF.R.U32.HI UR5, URZ, UR9, UR10 ;  /* 0x00000009ff053299 */ /* 0x000fe2000801160a */
[----:B------:R-:W-:Y:S01]  /*2620*/  UMOV UR14, UR15 ;  /* 0x0000000f000e7c82 */ /* 0x000fe20008000000 */
[----:B------:R-:W-:Y:S01]  /*2630*/  UMOV UR24, UR25 ;  /* 0x0000001900187c82 */ /* 0x000fe20008000000 */
[----:B------:R-:W-:Y:S02]  /*2640*/  USHF.R.U32.HI UR17, URZ, UR17, UR14 ;  /* 0x00000011ff117299 */ /* 0x000fe4000801160e */
[----:B------:R-:W-:Y:S02]  /*2650*/  USEL UR4, UR40, UR4, !UP0 ;  /* 0x0000000428047287 */ /* 0x000fe4000c000000 */
[----:B------:R-:W-:-:S02]  /*2660*/  @UP3 USHF.R.U32.HI UR6, URZ, UR9, UR24 ;  /* 0x00000009ff063299 */ /* 0x000fc40008011618 */
[----:B------:R-:W-:Y:S02]  /*2670*/  UIMAD UR7, UR42, UR5, URZ ;  /* 0x000000052a0772a4 */ /* 0x000fe4000f8e02ff */
[----:B------:R-:W-:Y:S02]  /*2680*/  USEL UR5, UR41, UR17, !UP2 ;  /* 0x0000001129057287 */ /* 0x000fe4000d000000 */
[----:B------:R-:W-:Y:S02]  /*2690*/  UIMAD UR10, UR42, UR6, URZ ;  /* 0x000000062a0a72a4 */ /* 0x000fe4000f8e02ff */
[----:B------:R-:W-:Y:S02]  /*26a0*/  UISETP.GE.AND UP0, UPT, UR4, UR7, UPT ;  /* 0x000000070400728c */ /* 0x000fe4000bf06270 */
[----:B------:R-:W-:Y:S02]  /*26b0*/  UIMAD.WIDE.U32 UR14, UR4, UR8, URZ ;  /* 0x00000008040e72a5 */ /* 0x000fe4000f8e00ff */
[----:B------:R-:W-:-:S02]  /*26c0*/  UISETP.GE.OR UP0, UPT, UR5, UR10, UP0 ;  /* 0x0000000a0500728c */ /* 0x000fc40008706670 */
[----:B------:R-:W-:Y:S02]  /*26d0*/  UIMAD.WIDE.U32 UR10, UR5, UR8, URZ ;  /* 0x00000008050a72a5 */ /* 0x000fe4000f8e00ff */
[----:B------:R-:W-:Y:S01]  /*26e0*/  UIADD3 UR12, UPT, UPT, -UR4, URZ, URZ ;  /* 0x000000ff040c7290 */ /* 0x000fe2000fffe1ff */
[----:B------:R-:W-:Y:S01]  /*26f0*/  UMOV UR8, UR15 ;  /* 0x0000000f00087c82 */ /* 0x000fe20008000000 */
[----:B------:R-:W-:Y:S02]  /*2700*/  UIADD3 UR10, UPT, UPT, -UR5, URZ, URZ ;  /* 0x000000ff050a7290 */ /* 0x000fe4000fffe1ff */
[----:B------:R-:W-:-:S03]  /*2710*/  USHF.R.U32.HI UR8, URZ, UR9, UR8 ;  /* 0x00000009ff087299 */ /* 0x000fc60008011608 */
[----:B------:R-:W-:Y:S01]  /*2720*/  @!UP0 UMOV UR7, UR11 ;  /* 0x0000000b00078c82 */ /* 0x000fe20008000000 */
[----:B------:R-:W-:Y:S02]  /*2730*/  UIMAD UR12, UR18, UR12, UR40 ;  /* 0x0000000c120c72a4 */ /* 0x000fe4000f8e0228 */
[----:B------:R-:W-:Y:S02]  /*2740*/  USEL UR8, UR4, UR8, !UP3 ;  /* 0x0000000804087287 */ /* 0x000fe4000d800000 */
[----:B------:R-:W-:Y:S02]  /*2750*/  @!UP0 USHF.R.U32.HI UR7, URZ, UR9, UR7 ;  /* 0x00000009ff078299 */ /* 0x000fe40008011607 */
[----:B------:R-:W-:Y:S02]  /*2760*/  UIADD3 UR9, UPT, UPT, -UR8, URZ, URZ ;  /* 0x000000ff08097290 */ /* 0x000fe4000fffe1ff */
[----:B------:R-:W-:Y:S02]  /*2770*/  @!UP0 USEL UR7, UR5, UR7, !UP3 ;  /* 0x0000000705078287 */ /* 0x000fe4000d800000 */
[----:B------:R-:W-:-:S02]  /*2780*/  UIMAD UR9, UR42, UR9, UR4 ;  /* 0x000000092a0972a4 */ /* 0x000fc4000f8e0204 */
[----:B------:R-:W-:Y:S02]  /*2790*/  @!UP0 UIADD3 UR8, UPT, UPT, UR8, -UR7, URZ ;  /* 0x8000000708088290 */ /* 0x000fe4000fffe0ff */
[----:B------:R-:W-:Y:S02]  /*27a0*/  @!UP0 UIMAD UR7, UR9, UR6, UR7 ;  /* 0x00000006090782a4 */ /* 0x000fe4000f8e0207 */
[----:B------:R-:W-:Y:S02]  /*27b0*/  @!UP0 UIMAD UR4, UR42, UR8, UR5 ;  /* 0x000000082a0482a4 */ /* 0x000fe4000f8e0205 */
[----:B------:R-:W-:Y:S02]  /*27c0*/  UIMAD UR6, UR20, UR10, UR41 ;  /* 0x0000000a140672a4 */ /* 0x000fe4000f8e0229 */
[----:B------:R-:W-:Y:S01]  /*27d0*/  UIMAD UR40, UR4, UR18, UR12 ;  /* 0x00000012042872a4 */ /* 0x000fe2000f8e020c */
[----:B------:R-:W-:Y:S02]  /*27e0*/  @!UP0 UMOV UR5, UR7 ;  /* 0x0000000700058c82 */ /* 0x000fe40008000000 */
[----:B------:R-:W-:-:S12]  /*27f0*/  UIMAD UR41, UR5, UR20, UR6 ;  /* 0x00000014052972a4 */ /* 0x000fd8000f8e0206 */
.L_x_40:
[----:B------:R-:W2:Y:S02]  /*2800*/  LDCU UR4, c[0x0][0xb30] ;  /* 0x00016600ff0477ac */ /* 0x000ea40008000800 */
[----:B--2---:R-:W-:-:S09]  /*2810*/  UISETP.NE.AND UP0, UPT, UR4, 0x1, UPT ;  /* 0x000000010400788c */ /* 0x004fd2000bf05270 */
[----:B------:R-:W-:Y:S05]  /*2820*/  BRA.U UP0, `(.L_x_41) ;  /* 0x0000000100447547 */ /* 0x000fea000b800000 */
[----:B------:R-:W2:Y:S01]  /*2830*/  LDCU.128 UR8, c[0x0][0xb10] ;  /* 0x00016200ff0877ac */ /* 0x000ea20008000c00 */
[----:B------:R-:W3:Y:S01]  /*2840*/  LDCU UR12, c[0x0][0xb0c] ;  /* 0x00016180ff0c77ac */ /* 0x000ee20008000800 */
[----:B------:R-:W4:Y:S01]  /*2850*/  LDCU UR14, c[0x0][0xb20] ;  /* 0x00016400ff0e77ac */ /* 0x000f220008000800 */
[----:B--2---:R-:W-:Y:S02]  /*2860*/  UIMAD.WIDE.U32 UR6, UR41, UR8, URZ ;  /* 0x00000008290672a5 */ /* 0x004fe4000f8e00ff */
[----:B------:R-:W-:Y:S02]  /*2870*/  UIMAD.WIDE.U32 UR4, UR40, UR11, URZ ;  /* 0x0000000b280472a5 */ /* 0x000fe4000f8e00ff */
[----:B---3--:R-:W-:Y:S02]  /*2880*/  UISETP.NE.AND UP2, UPT, UR12, 0x1, UPT ;  /* 0x000000010c00788c */ /* 0x008fe4000bf45270 */
[----:B------:R-:W-:Y:S01]  /*2890*/  UISETP.NE.AND UP0, UPT, UR10, 0x1, UPT ;  /* 0x000000010a00788c */ /* 0x000fe2000bf05270 */
[----:B------:R-:W-:-:S02]  /*28a0*/  UMOV UR6, UR7 ;  /* 0x0000000700067c82 */ /* 0x000fc40008000000 */
[----:B------:R-:W-:Y:S01]  /*28b0*/  UMOV UR4, UR5 ;  /* 0x0000000500047c82 */ /* 0x000fe20008000000 */
[----:B------:R-:W-:Y:S02]  /*28c0*/  USHF.R.U32.HI UR9, URZ, UR9, UR6 ;  /* 0x00000009ff097299 */ /* 0x000fe40008011606 */
[----:B----4-:R-:W-:Y:S02]  /*28d0*/  USHF.R.U32.HI UR4, URZ, UR14, UR4 ;  /* 0x0000000eff047299 */ /* 0x010fe40008011604 */
[----:B------:R-:W-:Y:S02]  /*28e0*/  USEL UR5, UR41, UR9, !UP2 ;  /* 0x0000000929057287 */ /* 0x000fe4000d000000 */
[----:B------:R-:W-:-:S04]  /*28f0*/  USEL UR4, UR40, UR4, !UP0 ;  /* 0x0000000428047287 */ /* 0x000fc8000c000000 */
[----:B------:R-:W-:Y:S02]  /*2900*/  UIADD3 UR6, UPT, UPT, UR5, -UR4, URZ ;  /* 0x8000000405067290 */ /* 0x000fe4000fffe0ff */
[----:B------:R-:W-:Y:S02]  /*2910*/  UIADD3 UR4, UPT, UPT, -UR5, UR4, URZ ;  /* 0x0000000405047290 */ /* 0x000fe4000fffe1ff */
[----:B------:R-:W-:Y:S02]  /*2920*/  UIMAD UR40, UR6, UR10, UR40 ;  /* 0x0000000a062872a4 */ /* 0x000fe4000f8e0228 */
[----:B------:R-:W-:-:S12]  /*2930*/  UIMAD UR41, UR4, UR12, UR41 ;  /* 0x0000000c042972a4 */ /* 0x000fd8000f8e0229 */
.L_x_41:
[----:B------:R-:W-:Y:S01]  /*2940*/  VIADD R11, R11, 0x1 ;  /* 0x000000010b0b7836 */ /* 0x000fe20000000000 */
[----:B------:R-:W-:Y:S02]  /*2950*/  R2UR UR5, R55 ;  /* 0x00000000370572ca */ /* 0x000fe400000e0000 */
[----:B------:R-:W-:Y:S02]  /*2960*/  R2UR UR4, R54 ;  /* 0x00000000360472ca */ /* 0x000fe400000e0000 */
[C---:B------:R-:W-:Y:S02]  /*2970*/  ISETP.NE.AND P0, PT, R11.reuse, 0x2, PT ;  /* 0x000000020b00780c */ /* 0x040fe40003f05270 */
[----:B------:R-:W-:Y:S02]  /*2980*/  PLOP3.LUT P1, PT, PT, PT, PT, 0x80, 0x8 ;  /* 0x000000000008781c */ /* 0x000fe40003f2f070 */
[----:B-1----:R-:W-:Y:S02]  /*2990*/  SEL R0, RZ, 0x1, P0 ;  /* 0x00000001ff007807 */ /* 0x002fe40000000000 */
[----:B------:R-:W-:-:S02]  /*29a0*/  SEL R11, R11, RZ, P0 ;  /* 0x000000ff0b0b7207 */ /* 0x000fc40000000000 */
[----:B------:R-:W-:Y:S01]  /*29b0*/  LOP3.LUT R10, R10, R0, RZ, 0x3c, !PT ;  /* 0x000000000a0a7212 */ /* 0x000fe200078e3cff */
[----:B------:R-:W-:Y:S02]  /*29c0*/  UIADD3 UR26, UPT, UPT, UR41, UR5, URZ ;  /* 0x00000005291a7290 */ /* 0x000fe4000fffe0ff */
[----:B------:R-:W-:Y:S01]  /*29d0*/  UIADD3 UR27, UPT, UPT, UR40, UR4, URZ ;  /* 0x00000004281b7290 */ /* 0x000fe2000fffe0ff */
[----:B------:R-:W-:Y:S11]  /*29e0*/  BRA.U UP1, `(.L_x_42) ;  /* 0xffffffed01dc7547 */ /* 0x000ff6000b83ffff */
[----:B------:R-:W-:Y:S01]  /*29f0*/  UIADD3 UR13, UPT, UPT, UR13, 0x30, URZ ;  /* 0x000000300d0d7890 */ /* 0x000fe2000fffe0ff */
[----:B------:R-:W-:-:S03]  /*2a00*/  SHF.L.U32 R2, R12, 0x1f, RZ ;  /* 0x0000001f0c027819 */ /* 0x000fc600000006ff */
[----:B------:R-:W-:-:S09]  /*2a10*/  ULEA UR4, UR21, UR13, 0x3 ;  /* 0x0000000d15047291 */ /* 0x000fd2000f8e18ff */
[----:B------:R-:W1:Y:S02]  /*2a20*/  SYNCS.PHASECHK.TRANS64.TRYWAIT P0, [UR4], R2 ;  /* 0x00000002ff0075a7 */ /* 0x000e640008001104 */
[----:B-1----:R-:W-:Y:S05]  /*2a30*/  @!P0 BRA `(.L_x_43) ;  /* 0x0000005000648947 */ /* 0x002fea0003800000 */
.L_x_129:
[----:B------:R-:W-:-:S04]  /*2a40*/  UIADD3 UR4, UPT, UPT, UR21, 0x1, URZ ;  /* 0x0000000115047890 */ /* 0x000fc8000fffe0ff */
[----:B------:R-:W-:-:S04]  /*2a50*/  UISETP.NE.AND UP0, UPT, UR4, 0x6, UPT ;  /* 0x000000060400788c */ /* 0x000fc8000bf05270 */
[----:B------:R-:W-:Y:S02]  /*2a60*/  USEL UR6, URZ, 0x1, UP0 ;  /* 0x00000001ff067887 */ /* 0x000fe40008000000 */
[----:B------:R-:W-:-:S04]  /*2a70*/  USEL UR4, UR4, URZ, UP0 ;  /* 0x000000ff04047287 */ /* 0x000fc80008000000 */
[----:B------:R-:W-:Y:S01]  /*2a80*/  ULEA UR5, UR4, UR13, 0x3 ;  /* 0x0000000d04057291 */ /* 0x000fe2000f8e18ff */
[----:B-1----:R-:W-:-:S04]  /*2a90*/  LOP3.LUT R2, R12, UR6, RZ, 0x3c, !PT ;  /* 0x000000060c027c12 */ /* 0x002fc8000f8e3cff */
[----:B------:R-:W-:-:S04]  /*2aa0*/  SHF.L.U32 R3, R2, 0x1f, RZ ;  /* 0x0000001f02037819 */ /* 0x000fc800000006ff */
[----:B------:R-:W1:Y:S02]  /*2ab0*/  SYNCS.PHASECHK.TRANS64.TRYWAIT P0, [UR5], R3 ;  /* 0x00000003ff0075a7 */ /* 0x000e640008001105 */
[----:B-1----:R-:W-:Y:S05]  /*2ac0*/  @!P0 BRA `(.L_x_44) ;  /* 0x0000005000588947 */ /* 0x002fea0003800000 */
.L_x_131:
[----:B------:R-:W-:-:S04]  /*2ad0*/  UIADD3 UR4, UPT, UPT, UR4, 0x1, URZ ;  /* 0x0000000104047890 */ /* 0x000fc8000fffe0ff */
[----:B------:R-:W-:-:S04]  /*2ae0*/  UISETP.NE.AND UP0, UPT, UR4, 0x6, UPT ;  /* 0x000000060400788c */ /* 0x000fc8000bf05270 */
[----:B------:R-:W-:Y:S02]  /*2af0*/  USEL UR6, URZ, 0x1, UP0 ;  /* 0x00000001ff067887 */ /* 0x000fe40008000000 */
[----:B------:R-:W-:-:S04]  /*2b00*/  USEL UR4, UR4, URZ, UP0 ;  /* 0x000000ff04047287 */ /* 0x000fc80008000000 */
[----:B------:R-:W-:Y:S01]  /*2b10*/  ULEA UR5, UR4, UR13, 0x3 ;  /* 0x0000000d04057291 */ /* 0x000fe2000f8e18ff */
[----:B------:R-:W-:-:S04]  /*2b20*/  LOP3.LUT R2, R2, UR6, RZ, 0x3c, !PT ;  /* 0x0000000602027c12 */ /* 0x000fc8000f8e3cff */
[----:B-1----:R-:W-:-:S04]  /*2b30*/  SHF.L.U32 R3, R2, 0x1f, RZ ;  /* 0x0000001f02037819 */ /* 0x002fc800000006ff */
[----:B------:R-:W1:Y:S02]  /*2b40*/  SYNCS.PHASECHK.TRANS64.TRYWAIT P0, [UR5], R3 ;  /* 0x00000003ff0075a7 */ /* 0x000e640008001105 */
[----:B-1----:R-:W-:Y:S05]  /*2b50*/  @!P0 BRA `(.L_x_45) ;  /* 0x00000050004c8947 */ /* 0x002fea0003800000 */
.L_x_133:
        /* <DEDUP_REMOVED lines=9> */
.L_x_135:
        /* <DEDUP_REMOVED lines=9> */
.L_x_137:
[----:B------:R-:W-:-:S04]  /*2c80*/  UIADD3 UR4, UPT, UPT, UR4, 0x1, URZ ;  /* 0x0000000104047890 */ /* 0x000fc8000fffe0ff */
[----:B------:R-:W-:-:S04]  /*2c90*/  UISETP.NE.AND UP0, UPT, UR4, 0x6, UPT ;  /* 0x000000060400788c */ /* 0x000fc8000bf05270 */
[----:B------:R-:W-:Y:S02]  /*2ca0*/  USEL UR5, URZ, 0x1, UP0 ;  /* 0x00000001ff057887 */ /* 0x000fe40008000000 */
[----:B------:R-:W-:-:S04]  /*2cb0*/  USEL UR4, UR4, URZ, UP0 ;  /* 0x000000ff04047287 */ /* 0x000fc80008000000 */
[----:B------:R-:W-:Y:S01]  /*2cc0*/  ULEA UR4, UR4, UR13, 0x3 ;  /* 0x0000000d04047291 */ /* 0x000fe2000f8e18ff */
[----:B------:R-:W-:-:S04]  /*2cd0*/  LOP3.LUT R2, R2, UR5, RZ, 0x3c, !PT ;  /* 0x0000000502027c12 */ /* 0x000fc8000f8e3cff */
[----:B------:R-:W-:Y:S01]  /*2ce0*/  SHF.L.U32 R2, R2, 0x1f, RZ ;  /* 0x0000001f02027819 */ /* 0x000fe200000006ff */
[----:B-1----:R-:W-:-:S07]  /*2cf0*/  IMAD.U32 R0, RZ, RZ, UR4 ;  /* 0x00000004ff007e24 */ /* 0x002fce000f8e00ff */
.L_x_48:
[----:B-1----:R1:W2:Y:S02]  /*2d00*/  SYNCS.PHASECHK.TRANS64.TRYWAIT P0, [R0+URZ], R2 ;  /* 0x00000002000075a7 */ /* 0x0022a400080011ff */
[----:B--2---:R-:W-:Y:S05]  /*2d10*/  @!P0 NANOSLEEP.SYNCS 0x989680 ;  /* 0x009896800000895d */ /* 0x004fea0003900000 */
[----:B------:R-:W2:Y:S02]  /*2d20*/  @!P0 SYNCS.PHASECHK.TRANS64 P0, [R0+URZ], R2 ;  /* 0x00000002000085a7 */ /* 0x000ea400080010ff */
[----:B--2---:R-:W-:Y:S05]  /*2d30*/  @P0 EXIT ;  /* 0x000000000000094d */ /* 0x004fea0003800000 */
[----:B------:R-:W-:Y:S05]  /*2d40*/  BRA `(.L_x_48) ;  /* 0xfffffffc00ec7947 */ /* 0x000fea000383ffff */
.L_x_22:
[----:B------:R-:W-:-:S04]  /*2d50*/  UISETP.NE.AND UP0, UPT, UR54, URZ, UPT ;  /* 0x000000ff3600728c */ /* 0x000fc8000bf05270 */
[----:B------:R-:W-:-:S09]  /*2d60*/  UISETP.NE.OR UP0, UPT, UR18, 0x1, UP0 ;  /* 0x000000011200788c */ /* 0x000fd20008705670 */
[----:B------:R-:W-:Y:S05]  /*2d70*/  BRA.U UP0, `(.L_x_49) ;  /* 0x0000000500487547 */ /* 0x000fea000b800000 */
[----:B------:R-:W-:Y:S01]  /*2d80*/  ISETP.GE.U32.AND P2, PT, R0, 0x8, PT ;  /* 0x000000080000780c */ /* 0x000fe20003f46070 */
[----:B------:R-:W-:Y:S01]  /*2d90*/  IMAD.MOV.U32 R12, RZ, RZ, 0x1 ;  /* 0x00000001ff0c7424 */ /* 0x000fe200078e00ff */
[----:B------:R-:W-:Y:S02]  /*2da0*/  CS2R R10, SRZ ;  /* 0x00000000000a7805 */ /* 0x000fe4000001ff00 */
[----:B------:R-:W-:Y:S01]  /*2db0*/  CS2R R8, SRZ ;  /* 0x0000000000087805 */ /* 0x000fe2000001ff00 */
[----:B------:R-:W-:Y:S01]  /*2dc0*/  UMOV UR6, 0x400 ;  /* 0x0000040000067882 */ /* 0x000fe20000000000 */
[----:B------:R-:W-:Y:S01]  /*2dd0*/  UMOV UR5, URZ ;  /* 0x000000ff00057c82 */ /* 0x000fe20008000000 */
[----:B------:R-:W-:-:S12]  /*2de0*/  ULEA UR6, UR54, UR6, 0x18 ;  /* 0x0000000636067291 */ /* 0x000fd8000f8ec0ff */
.L_x_53:
[----:B------:R-:W-:Y:S02]  /*2df0*/  LEA R2, R8, UR6, 0x3 ;  /* 0x0000000608027c11 */ /* 0x000fe4000f8e18ff */
[----:B------:R-:W-:-:S03]  /*2e00*/  SHF.L.U32 R4, R9, 0x1f, RZ ;  /* 0x0000001f09047819 */ /* 0x000fc600000006ff */
[----:B------:R-:W-:Y:S01]  /*2e10*/  VIADD R5, R2, 0x110 ;  /* 0x0000011002057836 */ /* 0x000fe20000000000 */
[----:B------:R-:W2:Y:S02]  /*2e20*/  SYNCS.PHASECHK.TRANS64.TRYWAIT P0, [R2+URZ+0x100], R4 ;  /* 0x00010004020075a7 */ /* 0x000ea400080011ff */
[----:B--2---:R-:W-:Y:S05]  /*2e30*/  @!P0 BRA `(.L_x_50) ;  /* 0x0000004c00dc8947 */ /* 0x004fea0003800000 */
.L_x_138:
[----:B------:R-:W-:Y:S01]  /*2e40*/  ULEA UR4, UR5, UR6, 0x3 ;  /* 0x0000000605047291 */ /* 0x000fe2000f8e18ff */
[----:B--2---:R-:W-:Y:S01]  /*2e50*/  PRMT R2, RZ, 0x654, R5 ;  /* 0x00000654ff027816 */ /* 0x004fe20000000005 */
[----:B------:R-:W-:Y:S01]  /*2e60*/  @!P2 IMAD.MOV.U32 R4, RZ, RZ, 0x10 ;  /* 0x00000010ff04a424 */ /* 0x000fe200078e00ff */
[----:B------:R-:W-:Y:S01]  /*2e70*/  SHF.L.U32 R5, R12, 0x1f, RZ ;  /* 0x0000001f0c057819 */ /* 0x000fe200000006ff */
[----:B------:R-:W-:Y:S01]  /*2e80*/  UIADD3 UR7, UPT, UPT, UR4, 0xa0, URZ ;  /* 0x000000a004077890 */ /* 0x000fe2000fffe0ff */
[----:B------:R2:W-:Y:S05]  /*2e90*/  SYNCS.ARRIVE.TRANS64.RED.A1T0 RZ, [R2+URZ], RZ ;  /* 0x000000ff02ff79a7 */ /* 0x0005ea00081004ff */
[----:B------:R-:W-:Y:S01]  /*2ea0*/  IMAD.U32 R6, RZ, RZ, UR7 ;  /* 0x00000007ff067e24 */ /* 0x000fe2000f8e00ff */
[----:B------:R-:W3:Y:S04]  /*2eb0*/  SYNCS.PHASECHK.TRANS64.TRYWAIT P0, [UR4+0xb0], R5 ;  /* 0x0000b005ff0075a7 */ /* 0x000ee80008001104 */
[----:B------:R-:W-:Y:S01]  /*2ec0*/  PRMT R6, R0, 0x654, R6 ;  /* 0x0000065400067816 */ /* 0x000fe20000000006 */
[----:B--23--:R-:W-:Y:S06]  /*2ed0*/  @!P0 BRA `(.L_x_51) ;  /* 0x0000004c00c88947 */ /* 0x00cfec0003800000 */
.L_x_140:
[----:B------:R-:W-:Y:S01]  /*2ee0*/  ULEA UR8, UR5, UR6, 0x4 ;  /* 0x0000000605087291 */ /* 0x000fe2000f8e20ff */
[----:B------:R-:W-:Y:S01]  /*2ef0*/  SEL R3, R6, R3, !P2 ;  /* 0x0000000306037207 */ /* 0x000fe20005000000 */
[----:B------:R-:W-:Y:S01]  /*2f00*/  UIADD3 UR9, UPT, UPT, UR4, 0xa0, URZ ;  /* 0x000000a004097890 */ /* 0x000fe2000fffe0ff */
[----:B--2---:R-:W-:Y:S01]  /*2f10*/  LEA R2, R11, UR6, 0x3 ;  /* 0x000000060b027c11 */ /* 0x004fe2000f8e18ff */
[----:B------:R-:W-:Y:S01]  /*2f20*/  UIADD3 UR8, UPT, UPT, UR8, 0x130, URZ ;  /* 0x0000013008087890 */ /* 0x000fe2000fffe0ff */
[----:B------:R2:W-:Y:S01]  /*2f30*/  @!P2 SYNCS.ARRIVE.TRANS64.RED RZ, [R3+URZ], R4 ;  /* 0x0000000403ffa9a7 */ /* 0x0005e200080004ff */
[----:B------:R-:W-:Y:S01]  /*2f40*/  UIADD3 UR4, UPT, UPT, UR5, 0x1, URZ ;  /* 0x0000000105047890 */ /* 0x000fe2000fffe0ff */
[----:B------:R-:W-:-:S03]  /*2f50*/  VIADD R8, R8, 0x1 ;  /* 0x0000000108087836 */ /* 0x000fc60000000000 */
[----:B------:R-:W-:Y:S02]  /*2f60*/  UISETP.NE.AND UP0, UPT, UR4, 0x2, UPT ;  /* 0x000000020400788c */ /* 0x000fe4000bf05270 */
[----:B------:R-:W-:Y:S01]  /*2f70*/  ISETP.NE.AND P0, PT, R8, 0x2, PT ;  /* 0x000000020800780c */ /* 0x000fe20003f05270 */
[----:B------:R-:W-:Y:S06]  /*2f80*/  UGETNEXTWORKID.BROADCAST [UR8], [UR9] ;  /* 0x00000000080073ca */ /* 0x000fec0008000100 */
[----:B------:R-:W-:Y:S02]  /*2f90*/  USEL UR7, URZ, 0x1, UP0 ;  /* 0x00000001ff077887 */ /* 0x000fe40008000000 */
[----:B------:R-:W-:-:S04]  /*2fa0*/  USEL UR5, UR4, URZ, UP0 ;  /* 0x000000ff04057287 */ /* 0x000fc80008000000 */
[----:B------:R-:W-:Y:S02]  /*2fb0*/  LOP3.LUT R12, R12, UR7, RZ, 0x3c, !PT ;  /* 0x000000070c0c7c12 */ /* 0x000fe4000f8e3cff */
[----:B--2---:R-:W-:-:S04]  /*2fc0*/  SHF.L.U32 R4, R10, 0x1f, RZ ;  /* 0x0000001f0a047819 */ /* 0x004fc800000006ff */
[----:B------:R-:W2:Y:S02]  /*2fd0*/  SYNCS.PHASECHK.TRANS64.TRYWAIT P1, [R2+URZ+0xa0], R4 ;  /* 0x0000a004020075a7 */ /* 0x000ea400080211ff */
[----:B--2---:R-:W-:Y:S05]  /*2fe0*/  @!P1 BRA `(.L_x_52) ;  /* 0x0000004c009c9947 */ /* 0x004fea0003800000 */
.L_x_141:
[C---:B--2---:R-:W-:Y:S01]  /*2ff0*/  LEA R4, R11.reuse, UR6, 0x4 ;  /* 0x000000060b047c11 */ /* 0x044fe2000f8e20ff */
[----:B------:R-:W-:Y:S01]  /*3000*/  VIADD R2, R2, 0xb0 ;  /* 0x000000b002027836 */ /* 0x000fe20000000000 */
[----:B------:R-:W-:Y:S01]  /*3010*/  SEL R8, R8, RZ, P0 ;  /* 0x000000ff08087207 */ /* 0x000fe20000000000 */
[----:B------:R-:W-:-:S03]  /*3020*/  VIADD R11, R11, 0x1 ;  /* 0x000000010b0b7836 */ /* 0x000fc60000000000 */
[----:B------:R-:W2:Y:S01]  /*3030*/  LDS.128 R4, [R4+0x130] ;  /* 0x0001300004047984 */ /* 0x000ea20000000c00 */
[----:B------:R-:W-:Y:S02]  /*3040*/  PRMT R2, RZ, 0x654, R2 ;  /* 0x00000654ff027816 */ /* 0x000fe40000000002 */
[C---:B------:R-:W-:Y:S01]  /*3050*/  ISETP.NE.AND P1, PT, R11.reuse, 0x2, PT ;  /* 0x000000020b00780c */ /* 0x040fe20003f25270 */
[----:B------:R-:W-:Y:S01]  /*3060*/  @!PT LDS RZ, [RZ] ;  /* 0x00000000fffff984 */ /* 0x000fe20000000800 */
[----:B------:R-:W-:Y:S01]  /*3070*/  @!PT LDS RZ, [RZ] ;  /* 0x00000000fffff984 */ /* 0x000fe20000000800 */
[----:B------:R-:W-:Y:S01]  /*3080*/  @!PT LDS RZ, [RZ] ;  /* 0x00000000fffff984 */ /* 0x000fe20000000800 */
[----:B------:R-:W-:Y:S01]  /*3090*/  @!PT LDS RZ, [RZ] ;  /* 0x00000000fffff984 */ /* 0x000fe20000000800 */
[----:B------:R3:W-:Y:S06]  /*30a0*/  MEMBAR.ALL.CTA ;  /* 0x0000000000007992 */ /* 0x0007ec0000008000 */
[----:B---3--:R-:W3:Y:S01]  /*30b0*/  FENCE.VIEW.ASYNC.S ;  /* 0x00000000000073c6 */ /* 0x008ee20000000000 */
[----:B------:R-:W-:Y:S01]  /*30c0*/  SEL R11, R11, RZ, P1 ;  /* 0x000000ff0b0b7207 */ /* 0x000fe20000800000 */
[----:B---3--:R3:W-:Y:S01]  /*30d0*/  SYNCS.ARRIVE.TRANS64.RED.A1T0 RZ, [R2+URZ], RZ ;  /* 0x000000ff02ff79a7 */ /* 0x0087e200081004ff */
[----:B--2---:R-:W-:-:S02]  /*30e0*/  LOP3.LUT P3, RZ, R6, 0x1, RZ, 0xc0, !PT ;  /* 0x0000000106ff7812 */ /* 0x004fc4000786c0ff */
[----:B------:R-:W-:-:S04]  /*30f0*/  SEL R4, RZ, 0x1, P1 ;  /* 0x00000001ff047807 */ /* 0x000fc80000800000 */
[----:B------:R-:W-:Y:S02]  /*3100*/  LOP3.LUT R10, R10, R4, RZ, 0x3c, !PT ;  /* 0x000000040a0a7212 */ /* 0x000fe400078e3cff */
[----:B---3--:R-:W-:-:S04]  /*3110*/  SEL R2, RZ, 0x1, P0 ;  /* 0x00000001ff027807 */ /* 0x008fc80000000000 */
[----:B------:R-:W-:Y:S01]  /*3120*/  LOP3.LUT R9, R9, R2, RZ, 0x3c, !PT ;  /* 0x0000000209097212 */ /* 0x000fe200078e3cff */
[----:B------:R-:W-:Y:S06]  /*3130*/  @P3 BRA `(.L_x_53) ;  /* 0xfffffffc002c3947 */ /* 0x000fec000383ffff */
[----:B------:R-:W-:Y:S01]  /*3140*/  ULEA UR4, UR5, UR6, 0x3 ;  /* 0x0000000605047291 */ /* 0x000fe2000f8e18ff */
[----:B------:R-:W-:-:S08]  /*3150*/  SHF.L.U32 R2, R12, 0x1f, RZ ;  /* 0x0000001f0c027819 */ /* 0x000fd000000006ff */
[----:B------:R-:W2:Y:S02]  /*3160*/  SYNCS.PHASECHK.TRANS64 P0, [UR4+0xb0], R2 ;  /* 0x0000b002ff0075a7 */ /* 0x000ea40008001004 */
[----:B--2---:R-:W-:Y:S05]  /*3170*/  @P0 BRA `(.L_x_54) ;  /* 0x0000000000080947 */ /* 0x004fea0003800000 */
[----:B------:R-:W2:Y:S02]  /*3180*/  SYNCS.PHASECHK.TRANS64.TRYWAIT P0, [UR4+0xb0], R2 ;  /* 0x0000b002ff0075a7 */ /* 0x000ea40008001104 */
[----:B--2---:R-:W-:Y:S05]  /*3190*/  @!P0 BRA `(.L_x_55) ;  /* 0x0000004c00448947 */ /* 0x004fea0003800000 */
.L_x_54:
[----:B------:R-:W-:-:S04]  /*31a0*/  UIADD3 UR7, UPT, UPT, UR5, 0x1, URZ ;  /* 0x0000000105077890 */ /* 0x000fc8000fffe0ff */
[----:B------:R-:W-:-:S04]  /*31b0*/  UISETP.NE.AND UP0, UPT, UR7, 0x2, UPT ;  /* 0x000000020700788c */ /* 0x000fc8000bf05270 */
[----:B------:R-:W-:Y:S02]  /*31c0*/  USEL UR8, URZ, 0x1, UP0 ;  /* 0x00000001ff087887 */ /* 0x000fe40008000000 */
[----:B------:R-:W-:-:S04]  /*31d0*/  USEL UR7, UR7, URZ, UP0 ;  /* 0x000000ff07077287 */ /* 0x000fc80008000000 */
[----:B------:R-:W-:Y:S01]  /*31e0*/  ULEA UR7, UR7, UR6, 0x3 ;  /* 0x0000000607077291 */ /* 0x000fe2000f8e18ff */
[----:B--2---:R-:W-:-:S04]  /*31f0*/  LOP3.LUT R2, R12, UR8, RZ, 0x3c, !PT ;  /* 0x000000080c027c12 */ /* 0x004fc8000f8e3cff */
[----:B------:R-:W-:-:S04]  /*3200*/  SHF.L.U32 R0, R2, 0x1f, RZ ;  /* 0x0000001f02007819 */ /* 0x000fc800000006ff */
[----:B------:R-:W2:Y:S02]  /*3210*/  SYNCS.PHASECHK.TRANS64 P0, [UR7+0xb0], R0 ;  /* 0x0000b000ff0075a7 */ /* 0x000ea40008001007 */
[----:B-12---:R-:W-:Y:S05]  /*3220*/  @P0 EXIT ;  /* 0x000000000000094d */ /* 0x006fea0003800000 */
[----:B------:R-:W-:Y:S02]  /*3230*/  SHF.L.U32 R2, R2, 0x1f, RZ ;  /* 0x0000001f02027819 */ /* 0x000fe400000006ff */
[----:B------:R-:W-:-:S07]  /*3240*/  MOV R0, UR7 ;  /* 0x0000000700007c02 */ /* 0x000fce0008000f00 */
.L_x_56:
[----:B-1----:R1:W2:Y:S02]  /*3250*/  SYNCS.PHASECHK.TRANS64.TRYWAIT P0, [R0+URZ+0xb0], R2 ;  /* 0x0000b002000075a7 */ /* 0x0022a400080011ff */
[----:B--2---:R-:W-:Y:S05]  /*3260*/  @!P0 NANOSLEEP.SYNCS 0x989680 ;  /* 0x009896800000895d */ /* 0x004fea0003900000 */
[----:B------:R-:W2:Y:S02]  /*3270*/  @!P0 SYNCS.PHASECHK.TRANS64 P0, [R0+URZ+0xb0], R2 ;  /* 0x0000b002000085a7 */ /* 0x000ea400080010ff */
[----:B--2---:R-:W-:Y:S05]  /*3280*/  @P0 EXIT ;  /* 0x000000000000094d */ /* 0x004fea0003800000 */
[----:B------:R-:W-:Y:S05]  /*3290*/  BRA `(.L_x_56) ;  /* 0xfffffffc00ec7947 */ /* 0x000fea000383ffff */
.L_x_49:
[----:B------:R-:W-:Y:S05]  /*32a0*/  BRA.U UP4, `(.L_x_57) ;  /* 0x0000001104447547 */ /* 0x000fea000b800000 */
[----:B------:R-:W-:Y:S01]  /*32b0*/  UMOV UR4, 0x40 ;  /* 0x0000004000047882 */ /* 0x000fe20000000000 */
[----:B------:R-:W-:Y:S01]  /*32c0*/  NOP ;  /* 0x0000000000007918 */ /* 0x000fe20000000000 */
[----:B------:R-:W-:Y:S01]  /*32d0*/  ULEA UR5, UR54, UR4, 0x18 ;  /* 0x0000000436057291 */ /* 0x000fe2000f8ec0ff */
[----:B------:R-:W-:Y:S02]  /*32e0*/  UMOV UR6, 0x400 ;  /* 0x0000040000067882 */ /* 0x000fe40000000000 */
[----:B------:R-:W-:-:S06]  /*32f0*/  ULEA UR6, UR54, UR6, 0x18 ;  /* 0x0000000636067291 */ /* 0x000fcc000f8ec0ff */
[----:B------:R-:W2:Y:S02]  /*3300*/  LDS.U8 R0, [UR5+0x1c] ;  /* 0x00001c05ff007984 */ /* 0x000ea40008000000 */
[----:B--2---:R-:W-:-:S13]  /*3310*/  ISETP.NE.AND P0, PT, R0, RZ, PT ;  /* 0x000000ff0000720c */ /* 0x004fda0003f05270 */
[----:B------:R-:W-:Y:S05]  /*3320*/  @P0 BRA `(.L_x_58) ;  /* 0x0000000000580947 */ /* 0x000fea0003800000 */
[----:B------:R-:W-:-:S13]  /*3330*/  ELECT P0, URZ, PT ;  /* 0x0000000000ff782f */ /* 0x000fda0003800000 */
[----:B------:R-:W-:Y:S05]  /*3340*/  @!P0 BRA `(.L_x_59) ;  /* 0x0000000000608947 */ /* 0x000fea0003800000 */
[----:B------:R-:W-:Y:S01]  /*3350*/  UMOV UR4, 0x10 ;  /* 0x0000001000047882 */ /* 0x000fe20000000000 */
[----:B------:R-:W-:Y:S01]  /*3360*/  HFMA2 R0, -RZ, RZ, 0, 5.9604644775390625e-08 ;  /* 0x00000001ff007431 */ /* 0x000fe200000001ff */
[----:B------:R-:W-:-:S03]  /*3370*/  MOV R3, 0xffff ;  /* 0x0000ffff00037802 */ /* 0x000fc60000000f00 */
[----:B------:R-:W-:Y:S04]  /*3380*/  DEPBAR.LE SB2, 0x36 ;  /* 0x0000ad800000791a */ /* 0x000fe80000000000 */
[----:B------:R-:W2:Y:S02]  /*3390*/  UTCATOMSWS.FIND_AND_SET.ALIGN UP0, UR4, UR4 ;  /* 0x00000004000475e3 */ /* 0x000ea40008000800 */
[----:B--2---:R-:W-:Y:S01]  /*33a0*/  MOV R4, UR4 ;  /* 0x0000000400047c02 */ /* 0x004fe20008000f00 */
[----:B------:R-:W-:Y:S06]  /*33b0*/  BRA.U UP0, `(.L_x_60) ;  /* 0x0000000100187547 */ /* 0x000fec000b800000 */
.L_x_61:
[----:B------:R-:W-:Y:S05]  /*33c0*/  NANOSLEEP 0x64 ;  /* 0x000000640000795d */ /* 0x000fea0003800000 */
[----:B------:R-:W-:-:S05]  /*33d0*/  UMOV UR4, 0x10 ;  /* 0x0000001000047882 */ /* 0x000fca0000000000 */
[----:B------:R-:W-:Y:S04]  /*33e0*/  DEPBAR.LE SB2, 0x36 ;  /* 0x0000ad800000791a */ /* 0x000fe80000000000 */
[----:B------:R-:W2:Y:S02]  /*33f0*/  UTCATOMSWS.FIND_AND_SET.ALIGN UP0, UR4, UR4 ;  /* 0x00000004000475e3 */ /* 0x000ea40008000800 */
[----:B--2---:R-:W-:Y:S01]  /*3400*/  MOV R4, UR4 ;  /* 0x0000000400047c02 */ /* 0x004fe20008000f00 */
[----:B------:R-:W-:Y:S05]  /*3410*/  BRA.U !UP0, `(.L_x_61) ;  /* 0xfffffffd08e87547 */ /* 0x000fea000b83ffff */
.L_x_60:
[-C--:B------:R-:W-:Y:S02]  /*3420*/  SHF.L.U32 R3, R3, R4.reuse, RZ ;  /* 0x0000000403037219 */ /* 0x080fe400000006ff */
[----:B------:R-:W-:Y:S01]  /*3430*/  SHF.L.U32 R0, R0, R4, RZ ;  /* 0x0000000400007219 */ /* 0x000fe200000006ff */
[----:B------:R-:W-:Y:S02]  /*3440*/  IMAD.SHL.U32 R4, R4, 0x20, RZ ;  /* 0x0000002004047824 */ /* 0x000fe400078e00ff */
[----:B------:R2:W-:Y:S04]  /*3450*/  ATOMS.OR RZ, [UR5+0x14], R3 ;  /* 0x00001403ffff798c */ /* 0x0005e8000b000005 */
[----:B------:R2:W-:Y:S04]  /*3460*/  ATOMS.OR RZ, [UR5+0x18], R0 ;  /* 0x00001800ffff798c */ /* 0x0005e8000b000005 */
[----:B------:R2:W-:Y:S01]  /*3470*/  STS [UR6+0x150], R4 ;  /* 0x00015004ff007988 */ /* 0x0005e20008000806 */
[----:B------:R-:W-:Y:S05]  /*3480*/  BRA `(.L_x_59) ;  /* 0x0000000000107947 */ /* 0x000fea0003800000 */
.L_x_58:
[----:B------:R-:W-:Y:S02]  /*3490*/  MOV R0, 0xffffffff ;  /* 0xffffffff00007802 */ /* 0x000fe40000000f00 */
[----:B------:R-:W-:-:S03]  /*34a0*/  MOV R4, 0x34d0 ;  /* 0x000034d000047802 */ /* 0x000fc60000000f00 */
[----:B------:R2:W-:Y:S04]  /*34b0*/  STS [UR6+0x150], R0 ;  /* 0x00015000ff007988 */ /* 0x0005e80008000806 */
[----:B-12--5:R-:W-:Y:S05]  /*34c0*/  CALL.REL.NOINC `($__internal_1_$__cuda_sm10x_tcgen05_guardrail_trap_phase_invalid_during_alloc) ;  /* 0x00000050001c7944 */ /* 0x026fea0003c00000 */
.L_x_59:
[----:B------:R-:W-:Y:S05]  /*34d0*/  WARPSYNC.ALL ;  /* 0x0000000000007948 */ /* 0x000fea0003800000 */
[----:B------:R-:W3:Y:S01]  /*34e0*/  S2UR UR4, SR_CgaCtaId ;  /* 0x00000000000479c3 */ /* 0x000ee20000008800 */
[----:B------:R-:W-:Y:S01]  /*34f0*/  UMOV UR41, 0x400 ;  /* 0x0000040000297882 */ /* 0x000fe20000000000 */
[----:B------:R-:W-:-:S06]  /*3500*/  NOP ;  /* 0x0000000000007918 */ /* 0x000fcc0000000000 */
[----:B------:R-:W-:Y:S06]  /*3510*/  BAR.ARV 0x6, 0xa0 ;  /* 0x0182800000007b1d */ /* 0x000fec0000002000 */
[----:B------:R-:W4:Y:S01]  /*3520*/  LDCU UR6, c[0x0][0x38c] ;  /* 0x00007180ff0677ac */ /* 0x000f220008000800 */
[----:B------:R-:W-:Y:S01]  /*3530*/  LOP3.LUT R2, R2, 0xffff, RZ, 0xc0, !PT ;  /* 0x0000ffff02027812 */ /* 0x000fe200078ec0ff */
[----:B------:R-:W-:Y:S01]  /*3540*/  IMAD.MOV.U32 R11, RZ, RZ, 0x1 ;  /* 0x00000001ff0b7424 */ /* 0x000fe200078e00ff */
[----:B------:R-:W-:Y:S01]  /*3550*/  CS2R R8, SRZ ;  /* 0x0000000000087805 */ /* 0x000fe2000001ff00 */
[----:B------:R-:W1:Y:S01]  /*3560*/  LDCU UR7, c[0x0][0x38c] ;  /* 0x00007180ff0777ac */ /* 0x000e620008000800 */
[----:B------:R-:W-:Y:S01]  /*3570*/  R2UR UR42, R2 ;  /* 0x00000000022a72ca */ /* 0x000fe200000e0000 */
[----:B------:R-:W-:Y:S01]  /*3580*/  IMAD.MOV.U32 R10, RZ, RZ, RZ ;  /* 0x000000ffff0a7224 */ /* 0x000fe200078e00ff */
[----:B------:R-:W-:Y:S01]  /*3590*/  UMOV UR45, URZ ;  /* 0x000000ff002d7c82 */ /* 0x000fe20008000000 */
[----:B------:R-:W-:Y:S01]  /*35a0*/  UMOV UR39, URZ ;  /* 0x000000ff00277c82 */ /* 0x000fe20008000000 */
[----:B---3--:R-:W-:Y:S01]  /*35b0*/  ULEA UR41, UR4, UR41, 0x18 ;  /* 0x0000002904297291 */ /* 0x008fe2000f8ec0ff */
[----:B------:R-:W-:Y:S01]  /*35c0*/  UMOV UR62, 0x0 ;  /* 0x00000000003e7882 */ /* 0x000fe20000000000 */
[----:B------:R-:W-:-:S02]  /*35d0*/  UMOV UR63, 0x4100910 ;  /* 0x04100910003f7882 */ /* 0x000fc40000000000 */
[----:B------:R-:W-:Y:S02]  /*35e0*/  UIADD3 UR5, UPT, UPT, UR41, 0x6800, URZ ;  /* 0x0000680029057890 */ /* 0x000fe4000fffe0ff */
[----:B------:R-:W-:Y:S02]  /*35f0*/  UIADD3 UR4, UPT, UPT, UR41, 0x1e800, URZ ;  /* 0x0001e80029047890 */ /* 0x000fe4000fffe0ff */
[----:B----4-:R-:W-:Y:S01]  /*3600*/  UIADD3 UR6, UPT, UPT, UR6, 0x3f, URZ ;  /* 0x0000003f06067890 */ /* 0x010fe2000fffe0ff */
[----:B--2---:R-:W2:Y:S01]  /*3610*/  LDS R0, [UR41+0x150] ;  /* 0x00015029ff007984 */ /* 0x004ea20008000800 */
[----:B------:R-:W-:Y:S02]  /*3620*/  USHF.R.U32.HI UR5, URZ, 0x4, UR5 ;  /* 0x00000004ff057899 */ /* 0x000fe40008011605 */
[----:B------:R-:W-:Y:S02]  /*3630*/  USHF.R.S32.HI UR47, URZ, 0x1f, UR6 ;  /* 0x0000001fff2f7899 */ /* 0x000fe40008011406 */
[----:B------:R-:W-:-:S02]  /*3640*/  USHF.R.U32.HI UR4, URZ, 0x4, UR4 ;  /* 0x00000004ff047899 */ /* 0x000fc40008011604 */
[----:B------:R-:W-:Y:S02]  /*3650*/  ULEA.HI UR47, UR47, UR6, URZ, 0x6 ;  /* 0x000000062f2f7291 */ /* 0x000fe4000f8f30ff */
[----:B------:R-:W-:Y:S02]  /*3660*/  ULOP3.LUT UR5, UR5, 0x3fff, URZ, 0xc0, !UPT ;  /* 0x00003fff05057892 */ /* 0x000fe4000f8ec0ff */
[----:B------:R-:W-:Y:S02]  /*3670*/  USHF.R.S32.HI UR47, URZ, 0x6, UR47 ;  /* 0x00000006ff2f7899 */ /* 0x000fe4000801142f */
[----:B------:R-:W-:Y:S02]  /*3680*/  ULOP3.LUT UR4, UR4, 0x3fff, URZ, 0xc0, !UPT ;  /* 0x00003fff04047892 */ /* 0x000fe4000f8ec0ff */
[----:B------:R-:W-:Y:S01]  /*3690*/  UISETP.LT.AND UP0, UPT, UR47, 0x1, UPT ;  /* 0x000000012f00788c */ /* 0x000fe2000bf01270 */
[----:B------:R-:W-:Y:S01]  /*36a0*/  UMOV UR60, 0x0 ;  /* 0x00000000003c7882 */ /* 0x000fe20000000000 */
[----:B------:R-:W-:-:S02]  /*36b0*/  UMOV UR61, 0x4100910 ;  /* 0x04100910003d7882 */ /* 0x000fc40000000000 */
[----:B------:R-:W-:Y:S01]  /*36c0*/  USEL UR64, UR47, 0x1, !UP0 ;  /* 0x000000012f407887 */ /* 0x000fe2000c000000 */
[----:B------:R-:W-:Y:S01]  /*36d0*/  UMOV UR58, 0x0 ;  /* 0x00000000003a7882 */ /* 0x000fe20000000000 */
[----:B------:R-:W-:Y:S01]  /*36e0*/  UMOV UR59, 0x4100910 ;  /* 0x04100910003b7882 */ /* 0x000fe20000000000 */
[----:B------:R-:W-:Y:S01]  /*36f0*/  UMOV UR56, 0x0 ;  /* 0x0000000000387882 */ /* 0x000fe20000000000 */
[----:B------:R-:W-:Y:S01]  /*3700*/  UMOV UR57, 0x4100910 ;  /* 0x0410091000397882 */ /* 0x000fe20000000000 */
[----:B------:R-:W-:Y:S01]  /*3710*/  UMOV UR54, 0x0 ;  /* 0x0000000000367882 */ /* 0x000fe20000000000 */
[----:B------:R-:W-:Y:S01]  /*3720*/  UMOV UR55, 0x4100910 ;  /* 0x0410091000377882 */ /* 0x000fe20000000000 */
[----:B------:R-:W-:Y:S01]  /*3730*/  UMOV UR52, 0x0 ;  /* 0x0000000000347882 */ /* 0x000fe20000000000 */
[----:B------:R-:W-:Y:S01]  /*3740*/  UMOV UR53, 0x4100910 ;  /* 0x0410091000357882 */ /* 0x000fe20000000000 */
[----:B------:R-:W-:Y:S02]  /*3750*/  ULOP3.LUT UR43, UR5, 0x10000, URZ, 0xfc, !UPT ;  /* 0x00010000052b7892 */ /* 0x000fe4000f8efcff */
[----:B------:R-:W-:-:S02]  /*3760*/  ULOP3.LUT UR44, UR4, 0x10000, URZ, 0xfc, !UPT ;  /* 0x00010000042c7892 */ /* 0x000fc4000f8efcff */
[----:B------:R-:W-:Y:S02]  /*3770*/  UIADD3 UR64, UPT, UPT, -UR64, URZ, URZ ;  /* 0x000000ff40407290 */ /* 0x000fe4000fffe1ff */
[----:B-1----:R-:W-:Y:S01]  /*3780*/  UISETP.GE.AND UP4, UPT, UR7, 0x1, UPT ;  /* 0x000000010700788c */ /* 0x002fe2000bf86270 */
[----:B------:R-:W-:Y:S01]  /*3790*/  UMOV UR50, 0x0 ;  /* 0x0000000000327882 */ /* 0x000fe20000000000 */
[----:B------:R-:W-:Y:S01]  /*37a0*/  UMOV UR51, 0x4100910 ;  /* 0x0410091000337882 */ /* 0x000fe20000000000 */
[----:B------:R-:W-:Y:S01]  /*37b0*/  UMOV UR48, 0x0 ;  /* 0x0000000000307882 */ /* 0x000fe20000000000 */
[----:B--2---:R-:W-:Y:S01]  /*37c0*/  R2UR UR65, R0 ;  /* 0x00000000004172ca */ /* 0x004fe200000e0000 */
[----:B------:R-:W-:-:S14]  /*37d0*/  UMOV UR49, 0x4100910 ;  /* 0x0410091000317882 */ /* 0x000fdc0000000000 */
.L_x_68:
[----:B------:R-:W-:Y:S02]  /*37e0*/  LEA R0, R10, UR41, 0x3 ;  /* 0x000000290a007c11 */ /* 0x000fe4000f8e18ff */
[----:B------:R-:W-:Y:S02]  /*37f0*/  SHF.L.U32 R2, R9, 0x1f, RZ ;  /* 0x0000001f09027819 */ /* 0x000fe400000006ff */
[----:B------:R-:W-:Y:S01]  /*3800*/  PLOP3.LUT P0, PT, PT, PT, UP4, 0x80, 0x8 ;  /* 0x000000000008781c */ /* 0x000fe20003f0f048 */
[----:B------:R-:W-:Y:S01]  /*3810*/  VIADD R3, R0, 0xb0 ;  /* 0x000000b000037836 */ /* 0x000fe20000000000 */
[----:B-1----:R-:W1:Y:S02]  /*3820*/  SYNCS.PHASECHK.TRANS64.TRYWAIT P1, [R0+URZ+0xa0], R2 ;  /* 0x0000a002000075a7 */ /* 0x002e6400080211ff */
[----:B-1-3--:R-:W-:Y:S09]  /*3830*/  @!P1 BRA `(.L_x_62) ;  /* 0x0000004400b49947 */ /* 0x00aff20003800000 */
.L_x_143:
[----:B------:R-:W-:Y:S01]  /*3840*/  LEA R4, R10, UR41, 0x4 ;  /* 0x000000290a047c11 */ /* 0x000fe2000f8e20ff */
[----:B------:R-:W-:Y:S01]  /*3850*/  @UP4 ULEA UR4, UR39, UR41, 0x3 ;  /* 0x0000002927044291 */ /* 0x000fe2000f8e18ff */
[----:B------:R-:W-:Y:S01]  /*3860*/  PLOP3.LUT P2, PT, PT, PT, PT, 0x80, 0x8 ;  /* 0x000000000008781c */ /* 0x000fe20003f4f070 */
[----:B------:R-:W-:Y:S01]  /*3870*/  ULEA UR46, UR45, UR41, 0x3 ;  /* 0x000000292d2e7291 */ /* 0x000fe2000f8e18ff */
[----:B------:R-:W-:Y:S02]  /*3880*/  PRMT R3, RZ, 0x654, R3 ;  /* 0x00000654ff037816 */ /* 0x000fe40000000003 */
[----:B------:R-:W2:Y:S01]  /*3890*/  LDS.128 R4, [R4+0x130] ;  /* 0x0001300004047984 */ /* 0x000ea20000000c00 */
[----:B-1----:R-:W-:Y:S02]  /*38a0*/  @P0 SHF.L.U32 R2, R8, 0x1f, RZ ;  /* 0x0000001f08020819 */ /* 0x002fe400000006ff */
[----:B------:R-:W-:Y:S01]  /*38b0*/  SHF.L.U32 R0, R11, 0x1f, RZ ;  /* 0x0000001f0b007819 */ /* 0x000fe200000006ff */
[----:B------:R-:W-:Y:S01]  /*38c0*/  @!PT LDS RZ, [RZ] ;  /* 0x00000000fffff984 */ /* 0x000fe20000000800 */
[----:B------:R-:W-:Y:S01]  /*38d0*/  @!PT LDS RZ, [RZ] ;  /* 0x00000000fffff984 */ /* 0x000fe20000000800 */
[----:B------:R-:W-:Y:S01]  /*38e0*/  @!PT LDS RZ, [RZ] ;  /* 0x00000000fffff984 */ /* 0x000fe20000000800 */
[----:B------:R-:W-:Y:S01]  /*38f0*/  @!PT LDS RZ, [RZ] ;  /* 0x00000000fffff984 */ /* 0x000fe20000000800 */
[----:B------:R1:W-:Y:S06]  /*3900*/  MEMBAR.ALL.CTA ;  /* 0x0000000000007992 */ /* 0x0003ec0000008000 */
[----:B-1----:R-:W1:Y:S02]  /*3910*/  FENCE.VIEW.ASYNC.S ;  /* 0x00000000000073c6 */ /* 0x002e640000000000 */
[----:B-1----:R1:W-:Y:S01]  /*3920*/  SYNCS.ARRIVE.TRANS64.RED.A1T0 RZ, [R3+URZ], RZ ;  /* 0x000000ff03ff79a7 */ /* 0x0023e200081004ff */
[----:B------:R1:W3:Y:S01]  /*3930*/  @P0 SYNCS.PHASECHK.TRANS64.TRYWAIT P2, [UR4], R2 ;  /* 0x00000002ff0005a7 */ /* 0x0002e20008041104 */
[----:B------:R-:W-:Y:S01]  /*3940*/  ULEA.HI UR4, UR45, UR45, URZ, 0x1 ;  /* 0x0000002d2d047291 */ /* 0x000fe2000f8f08ff */
[----:B--2---:R-:W-:-:S03]  /*3950*/  LOP3.LUT P1, RZ, R6, 0x1, RZ, 0xc0, !PT ;  /* 0x0000000106ff7812 */ /* 0x004fc6000782c0ff */
[----:B------:R-:W-:Y:S02]  /*3960*/  USHF.L.U32 UR5, UR4, 0x5, URZ ;  /* 0x0000000504057899 */ /* 0x000fe400080006ff */
[----:B------:R-:W-:Y:S02]  /*3970*/  ULOP3.LUT UR36, UR4, 0xffe, URZ, 0xc0, !UPT ;  /* 0x00000ffe04247892 */ /* 0x000fe4000f8ec0ff */
[----:B------:R-:W-:Y:S02]  /*3980*/  ULOP3.LUT UR4, UR5, 0xffffffc0, URZ, 0xc0, !UPT ;  /* 0xffffffc005047892 */ /* 0x000fe4000f8ec0ff */
[----:B------:R-:W-:Y:S02]  /*3990*/  UIADD3 UR36, UPT, UPT, -UR36, UR45, URZ ;  /* 0x0000002d24247290 */ /* 0x000fe4000fffe1ff */
[----:B------:R-:W-:Y:S01]  /*39a0*/  UIADD3 UR4, UPT, UPT, UR65, UR4, URZ ;  /* 0x0000000441047290 */ /* 0x000fe2000fffe0ff */
[----:B------:R-:W2:Y:S03]  /*39b0*/  SYNCS.PHASECHK.TRANS64.TRYWAIT P0, [UR46+0xe0], R0 ;  /* 0x0000e000ff0075a7 */ /* 0x000ea6000800112e */
[----:B------:R-:W-:Y:S01]  /*39c0*/  ULEA UR36, UR36, UR4, 0x14 ;  /* 0x0000000424247291 */ /* 0x000fe2000f8ea0ff */
[----:B-123--:R-:W-:Y:S11]  /*39d0*/  @!P0 BRA `(.L_x_63) ;  /* 0x0000004400608947 */ /* 0x00eff60003800000 */
.L_x_145:
[----:B------:R-:W-:Y:S01]  /*39e0*/  IADD3 R10, PT, PT, R10, 0x1, RZ ;  /* 0x000000010a0a7810 */ /* 0x000fe20007ffe0ff */
[----:B------:R-:W-:Y:S06]  /*39f0*/  BRA.U !UP4, `(.L_x_64) ;  /* 0x000000050c107547 */ /* 0x000fec000b800000 */
[----:B------:R-:W-:Y:S01]  /*3a00*/  UPLOP3.LUT UP2, UPT, UPT, UPT, UPT, 0x40, 0x4 ;  /* 0x000000000004789c */ /* 0x000fe20003f4e870 */
[----:B------:R-:W-:Y:S01]  /*3a10*/  UMOV UR38, UR64 ;  /* 0x0000004000267c82 */ /* 0x000fe20008000000 */
[----:B------:R-:W-:Y:S01]  /*3a20*/  UMOV UR37, UR47 ;  /* 0x0000002f00257c82 */ /* 0x000fe20008000000 */
[----:B------:R-:W-:-:S08]  /*3a30*/  UMOV UR5, UR39 ;  /* 0x0000002700057c82 */ /* 0x000fd00008000000 */
.L_x_67:
[----:B------:R-:W-:Y:S02]  /*3a40*/  UIADD3 UR38, UPT, UPT, UR38, 0x1, URZ ;  /* 0x0000000126267890 */ /* 0x000fe4000fffe0ff */
[----:B------:R-:W-:Y:S02]  /*3a50*/  ULEA UR7, UR5, UR41, 0x3 ;  /* 0x0000002905077291 */ /* 0x000fe4000f8e18ff */
[----:B------:R-:W-:Y:S01]  /*3a60*/  UISETP.NE.AND UP3, UPT, UR38, URZ, UPT ;  /* 0x000000ff2600728c */ /* 0x000fe2000bf65270 */
[----:B--23--:R-:W-:Y:S10]  /*3a70*/  @P2 BRA `(.L_x_65) ;  /* 0x00000000000c2947 */ /* 0x00cff40003800000 */
[----:B-1----:R-:W-:Y:S04]  /*3a80*/  SHF.L.U32 R2, R8, 0x1f, RZ ;  /* 0x0000001f08027819 */ /* 0x002fe800000006ff */
[----:B------:R-:W1:Y:S02]  /*3a90*/  SYNCS.PHASECHK.TRANS64.TRYWAIT P0, [UR7], R2 ;  /* 0x00000002ff0075a7 */ /* 0x000e640008001107 */
[----:B-1----:R-:W-:Y:S05]  /*3aa0*/  @!P0 BRA `(.L_x_66) ;  /* 0x0000004400448947 */ /* 0x002fea0003800000 */
.L_x_65:
[----:B------:R-:W-:Y:S01]  /*3ab0*/  UISETP.NE.AND UP0, UPT, UR37, 0x1, UPT ;  /* 0x000000012500788c */ /* 0x000fe2000bf05270 */
[----:B------:R-:W-:Y:S01]  /*3ac0*/  PLOP3.LUT P2, PT, PT, PT, PT, 0x80, 0x8 ;  /* 0x000000000008781c */ /* 0x000fe20003f4f070 */
[----:B------:R-:W-:Y:S02]  /*3ad0*/  UIADD3 UR4, UPT, UPT, UR5, 0x1, URZ ;  /* 0x0000000105047890 */ /* 0x000fe4000fffe0ff */
[----:B------:R-:W-:Y:S02]  /*3ae0*/  UIADD3 UR40, UPT, UPT, UR7, 0x30, URZ ;  /* 0x0000003007287890 */ /* 0x000fe4000fffe0ff */
[----:B------:R-:W-:Y:S01]  /*3af0*/  UISETP.NE.AND UP1, UPT, UR4, 0x6, UPT ;  /* 0x000000060400788c */ /* 0x000fe2000bf25270 */
[----:B------:R-:W-:Y:S01]  /*3b00*/  PLOP3.LUT P0, PT, PT, PT, UP0, 0x80, 0x8 ;  /* 0x000000000008781c */ /* 0x000fe20003f0f008 */
[----:B------:R-:W-:Y:S02]  /*3b10*/  UIADD3 UR37, UPT, UPT, UR37, -0x1, URZ ;  /* 0xffffffff25257890 */ /* 0x000fe4000fffe0ff */
[----:B------:R-:W-:Y:S02]  /*3b20*/  USEL UR6, URZ, 0x1, UP1 ;  /* 0x00000001ff067887 */ /* 0x000fe40008800000 */
[----:B------:R-:W-:Y:S01]  /*3b30*/  USEL UR39, UR4, URZ, UP1 ;  /* 0x000000ff04277287 */ /* 0x000fe20008800000 */
[----:B------:R-:W-:Y:S01]  /*3b40*/  UMOV UR7, 0x40004040 ;  /* 0x4000404000077882 */ /* 0x000fe20000000000 */
[----:B------:R-:W-:Y:S02]  /*3b50*/  UMOV UR35, 0x40004040 ;  /* 0x4000404000237882 */ /* 0x000fe40000000000 */
[----:B------:R-:W-:Y:S01]  /*3b60*/  @UP0 ULEA UR4, UR39, UR41, 0x3 ;  /* 0x0000002927040291 */ /* 0x000fe2000f8e18ff */
[----:B------:R-:W-:Y:S01]  /*3b70*/  LOP3.LUT R8, R8, UR6, RZ, 0x3c, !PT ;  /* 0x0000000608087c12 */ /* 0x000fe2000f8e3cff */
[----:B------:R-:W-:Y:S01]  /*3b80*/  ULEA UR6, UR5, UR44, 0xa ;  /* 0x0000002c05067291 */ /* 0x000fe2000f8e50ff */
[----:B------:R-:W-:Y:S02]  /*3b90*/  UMOV UR33, 0x40004040 ;  /* 0x4000404000217882 */ /* 0x000fe40000000000 */
[----:B-1----:R-:W-:Y:S01]  /*3ba0*/  @P0 SHF.L.U32 R0, R8, 0x1f, RZ ;  /* 0x0000001f08000819 */ /* 0x002fe200000006ff */
[----:B------:R-:W-:Y:S02]  /*3bb0*/  UIADD3 UR34, UPT, UPT, UR6, 0x2, URZ ;  /* 0x0000000206227890 */ /* 0x000fe4000fffe0ff */
[----:B------:R-:W-:Y:S01]  /*3bc0*/  UIADD3 UR30, UPT, UPT, UR6, 0x4, URZ ;  /* 0x00000004061e7890 */ /* 0x000fe2000fffe0ff */
[----:B------:R2:W3:Y:S01]  /*3bd0*/  @P0 SYNCS.PHASECHK.TRANS64.TRYWAIT P2, [UR4], R0 ;  /* 0x00000000ff0005a7 */ /* 0x0004e20008041104 */
[----:B------:R-:W-:Y:S02]  /*3be0*/  ULEA UR4, UR5, UR43, 0xa ;  /* 0x0000002b05047291 */ /* 0x000fe4000f8e50ff */
[----:B------:R-:W-:Y:S02]  /*3bf0*/  UIADD3 UR26, UPT, UPT, UR6, 0x6, URZ ;  /* 0x00000006061a7890 */ /* 0x000fe4000fffe0ff */
        /* <DEDUP_REMOVED lines=10> */
[----:B------:R-:W-:Y:S01]  /*3ca0*/  UIADD3 UR8, UPT, UPT, UR4, 0x206, URZ ;  /* 0x0000020604087890 */ /* 0x000fe2000fffe0ff */
[----:B------:R-:W-:Y:S01]  /*3cb0*/  UMOV UR5, 0x40004040 ;  /* 0x4000404000057882 */ /* 0x000fe20000000000 */
[----:B------:R-:W-:Y:S01]  /*3cc0*/  UMOV UR31, 0x40004040 ;  /* 0x40004040001f7882 */ /* 0x000fe20000000000 */
[----:B------:R1:W-:Y:S01]  /*3cd0*/  UTCHMMA gdesc[UR4], gdesc[UR6], tmem[UR36], tmem[UR62], idesc[UR63], UP2 ;  /* 0x00ff3e06040075ea */ /* 0x0003e20009000024 */
[----:B------:R-:W-:Y:S01]  /*3ce0*/  UPLOP3.LUT UP2, UPT, UPT, UPT, UPT, 0x80, 0x8 ;  /* 0x000000000008789c */ /* 0x000fe20003f4f070 */
[----:B------:R2:W-:Y:S01]  /*3cf0*/  UTCHMMA gdesc[UR32], gdesc[UR34], tmem[UR36], tmem[UR60], idesc[UR61], UPT ;  /* 0x00ff3c22200075ea */ /* 0x0005e2000b800024 */
[----:B------:R-:W-:Y:S01]  /*3d00*/  UMOV UR29, 0x40004040 ;  /* 0x40004040001d7882 */ /* 0x000fe20000000000 */
[----:B------:R-:W-:Y:S01]  /*3d10*/  UMOV UR27, 0x40004040 ;  /* 0x40004040001b7882 */ /* 0x000fe20000000000 */
        /* <DEDUP_REMOVED lines=12> */
[----:B------:R-:W-:Y:S01]  /*3de0*/  UMOV UR9, 0x40004040 ;  /* 0x4000404000097882 */ /* 0x000fe20000000000 */
[----:B------:R2:W-:Y:S01]  /*3df0*/  UTCHMMA gdesc[UR12], gdesc[UR14], tmem[UR36], tmem[UR50], idesc[UR51], UPT ;  /* 0x00ff320e0c0075ea */ /* 0x0005e2000b800024 */
[----:B------:R2:W-:Y:S01]  /*3e00*/  UTCHMMA gdesc[UR8], gdesc[UR10], tmem[UR36], tmem[UR48], idesc[UR49], UPT ;  /* 0x00ff300a080075ea */ /* 0x0005e2000b800024 */
[----:B------:R2:W-:Y:S01]  /*3e10*/  UTCBAR.MULTICAST [UR40], URZ, UR42 ;  /* 0x000000ff280073e9 */ /* 0x0005e2000800082a */
[----:B-1----:R-:W-:Y:S01]  /*3e20*/  UMOV UR5, UR39 ;  /* 0x0000002700057c82 */ /* 0x002fe20008000000 */
[----:B------:R-:W-:Y:S05]  /*3e30*/  BRA.U UP3, `(.L_x_67) ;  /* 0xfffffffd03007547 */ /* 0x000fea000b83ffff */
.L_x_64:
[----:B------:R-:W-:Y:S01]  /*3e40*/  UIADD3 UR4, UPT, UPT, UR45, 0x1, URZ ;  /* 0x000000012d047890 */ /* 0x000fe2000fffe0ff */
[C---:B------:R-:W-:Y:S01]  /*3e50*/  ISETP.NE.AND P0, PT, R10.reuse, 0x2, PT ;  /* 0x000000020a00780c */ /* 0x040fe20003f05270 */
[----:B------:R-:W-:Y:S02]  /*3e60*/  UIADD3 UR5, UPT, UPT, UR46, 0xc0, URZ ;  /* 0x000000c02e057890 */ /* 0x000fe4000fffe0ff */
[----:B------:R-:W-:Y:S01]  /*3e70*/  UISETP.NE.AND UP0, UPT, UR4, 0x4, UPT ;  /* 0x000000040400788c */ /* 0x000fe2000bf05270 */
[----:B-12---:R-:W-:Y:S02]  /*3e80*/  SEL R0, RZ, 0x1, P0 ;  /* 0x00000001ff007807 */ /* 0x006fe40000000000 */
[----:B------:R-:W-:Y:S01]  /*3e90*/  SEL R10, R10, RZ, P0 ;  /* 0x000000ff0a0a7207 */ /* 0x000fe20000000000 */
[----:B------:R-:W-:Y:S01]  /*3ea0*/  USEL UR6, URZ, 0x1, UP0 ;  /* 0x00000001ff067887 */ /* 0x000fe20008000000 */
[----:B------:R-:W-:Y:S01]  /*3eb0*/  LOP3.LUT R9, R9, R0, RZ, 0x3c, !PT ;  /* 0x0000000009097212 */ /* 0x000fe200078e3cff */
[----:B------:R-:W-:Y:S01]  /*3ec0*/  USEL UR45, UR4, URZ, UP0 ;  /* 0x000000ff042d7287 */ /* 0x000fe20008000000 */
[----:B------:R1:W-:Y:S03]  /*3ed0*/  UTCBAR [UR5], URZ ;  /* 0x000000ff050073e9 */ /* 0x0003e600080000ff */
[----:B------:R-:W-:Y:S01]  /*3ee0*/  LOP3.LUT R11, R11, UR6, RZ, 0x3c, !PT ;  /* 0x000000060b0b7c12 */ /* 0x000fe2000f8e3cff */
[----:B------:R-:W-:Y:S07]  /*3ef0*/  @P1 BRA `(.L_x_68) ;  /* 0xfffffff800381947 */ /* 0x000fee000383ffff */
[----:B------:R-:W2:Y:S01]  /*3f00*/  S2UR UR8, SR_CgaCtaId ;  /* 0x00000000000879c3 */ /* 0x000ea20000008800 */
[----:B------:R-:W-:Y:S01]  /*3f10*/  ELECT P0, URZ, PT ;  /* 0x0000000000ff782f */ /* 0x000fe20003800000 */
[----:B------:R-:W-:Y:S01]  /*3f20*/  IMAD.MOV.U32 R0, RZ, RZ, 0x1 ;  /* 0x00000001ff007424 */ /* 0x000fe200078e00ff */
[----:B------:R-:W-:Y:S01]  /*3f30*/  UIADD3 UR41, UPT, UPT, UR41, 0xe0, URZ ;  /* 0x000000e029297890 */ /* 0x000fe2000fffe0ff */
[----:B------:R-:W-:Y:S01]  /*3f40*/  SHF.L.U32 R2, R11, 0x1f, RZ ;  /* 0x0000001f0b027819 */ /* 0x000fe200000006ff */
[----:B------:R-:W-:-:S03]  /*3f50*/  UMOV UR4, 0x40 ;  /* 0x0000004000047882 */ /* 0x000fc60000000000 */
[----:B------:R-:W-:Y:S01]  /*3f60*/  UVIRTCOUNT.DEALLOC.SMPOOL 0x80 ;  /* 0x000000800000784c */ /* 0x000fe20000000000 */
[----:B--2---:R-:W-:Y:S02]  /*3f70*/  ULEA UR8, UR8, UR4, 0x18 ;  /* 0x0000000408087291 */ /* 0x004fe4000f8ec0ff */
[----:B------:R-:W-:-:S07]  /*3f80*/  ULEA UR4, UR45, UR41, 0x3 ;  /* 0x000000292d047291 */ /* 0x000fce000f8e18ff */
[----:B------:R2:W-:Y:S02]  /*3f90*/  @P0 STS.U8 [UR8+0x1c], R0 ;  /* 0x00001c00ff000988 */ /* 0x0005e40008000008 */
[----:B------:R-:W4:Y:S02]  /*3fa0*/  SYNCS.PHASECHK.TRANS64.TRYWAIT P0, [UR4], R2 ;  /* 0x00000002ff0075a7 */ /* 0x000f240008001104 */
[----:B--2-4-:R-:W-:Y:S05]  /*3fb0*/  @!P0 BRA `(.L_x_69) ;  /* 0x0000004000188947 */ /* 0x014fea0003800000 */
.L_x_148:
[----:B------:R-:W-:-:S04]  /*3fc0*/  UIADD3 UR4, UPT, UPT, UR45, 0x1, URZ ;  /* 0x000000012d047890 */ /* 0x000fc8000fffe0ff */
[----:B------:R-:W-:-:S04]  /*3fd0*/  UISETP.NE.AND UP0, UPT, UR4, 0x4, UPT ;  /* 0x000000040400788c */ /* 0x000fc8000bf05270 */
[----:B------:R-:W-:Y:S02]  /*3fe0*/  USEL UR6, URZ, 0x1, UP0 ;  /* 0x00000001ff067887 */ /* 0x000fe40008000000 */
[----:B------:R-:W-:-:S04]  /*3ff0*/  USEL UR4, UR4, URZ, UP0 ;  /* 0x000000ff04047287 */ /* 0x000fc80008000000 */
[----:B-1----:R-:W-:Y:S01]  /*4000*/  ULEA UR5, UR4, UR41, 0x3 ;  /* 0x0000002904057291 */ /* 0x002fe2000f8e18ff */
[----:B--2---:R-:W-:-:S04]  /*4010*/  LOP3.LUT R2, R11, UR6, RZ, 0x3c, !PT ;  /* 0x000000060b027c12 */ /* 0x004fc8000f8e3cff */
[----:B------:R-:W-:-:S04]  /*4020*/  SHF.L.U32 R3, R2, 0x1f, RZ ;  /* 0x0000001f02037819 */ /* 0x000fc800000006ff */
[----:B------:R-:W1:Y:S02]  /*4030*/  SYNCS.PHASECHK.TRANS64.TRYWAIT P0, [UR5], R3 ;  /* 0x00000003ff0075a7 */ /* 0x000e640008001105 */
[----:B-1----:R-:W-:Y:S05]  /*4040*/  @!P0 BRA `(.L_x_70) ;  /* 0x00000040000c8947 */ /* 0x002fea0003800000 */
.L_x_150:
        /* <DEDUP_REMOVED lines=9> */
.L_x_152:
[----:B------:R-:W-:-:S04]  /*40e0*/  UIADD3 UR4, UPT, UPT, UR4, 0x1, URZ ;  /* 0x0000000104047890 */ /* 0x000fc8000fffe0ff */
[----:B------:R-:W-:-:S04]  /*40f0*/  UISETP.NE.AND UP0, UPT, UR4, 0x4, UPT ;  /* 0x000000040400788c */ /* 0x000fc8000bf05270 */
[----:B------:R-:W-:Y:S02]  /*4100*/  USEL UR5, URZ, 0x1, UP0 ;  /* 0x00000001ff057887 */ /* 0x000fe40008000000 */
[----:B------:R-:W-:-:S04]  /*4110*/  USEL UR4, UR4, URZ, UP0 ;  /* 0x000000ff04047287 */ /* 0x000fc80008000000 */
[----:B------:R-:W-:Y:S01]  /*4120*/  ULEA UR4, UR4, UR41, 0x3 ;  /* 0x0000002904047291 */ /* 0x000fe2000f8e18ff */
[----:B------:R-:W-:-:S04]  /*4130*/  LOP3.LUT R2, R2, UR5, RZ, 0x3c, !PT ;  /* 0x0000000502027c12 */ /* 0x000fc8000f8e3cff */
[----:B------:R-:W-:-:S04]  /*4140*/  SHF.L.U32 R2, R2, 0x1f, RZ ;  /* 0x0000001f02027819 */ /* 0x000fc800000006ff */
[----:B------:R-:W2:Y:S02]  /*4150*/  SYNCS.PHASECHK.TRANS64.TRYWAIT P0, [UR4], R2 ;  /* 0x00000002ff0075a7 */ /* 0x000ea40008001104 */
[----:B--2---:R-:W-:Y:S05]  /*4160*/  @!P0 BRA `(.L_x_72) ;  /* 0x0000003c00f48947 */ /* 0x004fea0003800000 */
.L_x_154:
[----:B------:R-:W-:Y:S01]  /*4170*/  NOP ;  /* 0x0000000000007918 */ /* 0x000fe20000000000 */
[----:B-1----:R-:W1:Y:S01]  /*4180*/  LDS R0, [UR8+0x14] ;  /* 0x00001408ff007984 */ /* 0x002e620008000800 */
[----:B------:R-:W-:Y:S01]  /*4190*/  ULOP3.LUT UR4, UR65, 0xffff, URZ, 0xc0, !UPT ;  /* 0x0000ffff41047892 */ /* 0x000fe2000f8ec0ff */
[----:B------:R-:W-:Y:S01]  /*41a0*/  UMOV UR5, 0xffff ;  /* 0x0000ffff00057882 */ /* 0x000fe20000000000 */
[----:B------:R-:W-:Y:S02]  /*41b0*/  UMOV UR6, 0x1 ;  /* 0x0000000100067882 */ /* 0x000fe40000000000 */
[----:B------:R-:W-:-:S04]  /*41c0*/  USHF.R.U32.HI UR4, URZ, 0x5, UR4 ;  /* 0x00000005ff047899 */ /* 0x000fc80008011604 */
[----:B------:R-:W-:Y:S02]  /*41d0*/  USHF.L.U32 UR5, UR5, UR4, URZ ;  /* 0x0000000405057299 */ /* 0x000fe400080006ff */
[----:B------:R-:W-:-:S04]  /*41e0*/  USHF.L.U32 UR4, UR6, UR4, URZ ;  /* 0x0000000406047299 */ /* 0x000fc800080006ff */
[----:B-1----:R-:W-:-:S04]  /*41f0*/  LOP3.LUT R0, R0, UR5, RZ, 0xc0, !PT ;  /* 0x0000000500007c12 */ /* 0x002fc8000f8ec0ff */
[----:B------:R-:W-:-:S13]  /*4200*/  ISETP.NE.AND P0, PT, R0, UR5, PT ;  /* 0x0000000500007c0c */ /* 0x000fda000bf05270 */
[----:B------:R-:W-:Y:S05]  /*4210*/  @P0 BRA `(.L_x_73) ;  /* 0x0000000000580947 */ /* 0x000fea0003800000 */
[----:B------:R-:W1:Y:S02]  /*4220*/  LDS R0, [UR8+0x18] ;  /* 0x00001808ff007984 */ /* 0x000e640008000800 */
[----:B-1----:R-:W-:-:S04]  /*4230*/  LOP3.LUT R0, R0, UR4, RZ, 0xc0, !PT ;  /* 0x0000000400007c12 */ /* 0x002fc8000f8ec0ff */
[----:B------:R-:W-:-:S13]  /*4240*/  ISETP.NE.AND P0, PT, R0, UR4, PT ;  /* 0x0000000400007c0c */ /* 0x000fda000bf05270 */
[----:B------:R-:W-:Y:S05]  /*4250*/  @P0 BRA `(.L_x_74) ;  /* 0x00000000003c0947 */ /* 0x000fea0003800000 */
[----:B------:R-:W1:Y:S01]  /*4260*/  S2R R2, SR_LANEID ;  /* 0x0000000000027919 */ /* 0x000e620000000000 */
[----:B------:R-:W-:-:S06]  /*4270*/  ULOP3.LUT UR5, URZ, UR5, URZ, 0x33, !UPT ;  /* 0x00000005ff057292 */ /* 0x000fcc000f8e33ff */
[----:B------:R-:W-:-:S04]  /*4280*/  IMAD.U32 R0, RZ, RZ, UR5 ;  /* 0x00000005ff007e24 */ /* 0x000fc8000f8e00ff */
[----:B------:R2:W4:Y:S02]  /*4290*/  REDUX UR7, R0 ;  /* 0x00000000000773c4 */ /* 0x0005240000000000 */
[----:B------:R1:W-:Y:S01]  /*42a0*/  UTCATOMSWS.AND URZ, UR5 ;  /* 0x0000000500ff79e3 */ /* 0x0003e20008000000 */
[----:B--2---:R-:W-:Y:S01]  /*42b0*/  LOP3.LUT R0, RZ, UR4, RZ, 0x33, !PT ;  /* 0x00000004ff007c12 */ /* 0x004fe2000f8e33ff */
[----:B------:R-:W-:Y:S02]  /*42c0*/  VOTEU.ANY UR4, UPT, PT ;  /* 0x0000000000047886 */ /* 0x000fe400038e0100 */
[----:B------:R-:W-:Y:S02]  /*42d0*/  UFLO.U32 UR4, UR4 ;  /* 0x00000004000472bd */ /* 0x000fe400080e0000 */
[----:B------:R-:W2:Y:S04]  /*42e0*/  REDUX UR6, R0 ;  /* 0x00000000000673c4 */ /* 0x000ea80000000000 */
[----:B-1----:R-:W-:-:S02]  /*42f0*/  ISETP.EQ.U32.AND P0, PT, R2, UR4, PT ;  /* 0x0000000402007c0c */ /* 0x002fc4000bf02070 */
[----:B----4-:R-:W-:-:S11]  /*4300*/  MOV R2, UR7 ;  /* 0x0000000700027c02 */ /* 0x010fd60008000f00 */
[----:B------:R1:W-:Y:S01]  /*4310*/  @P0 ATOMS.AND RZ, [UR8+0x14], R2 ;  /* 0x00001402ffff098c */ /* 0x0003e2000a800008 */
[----:B--2---:R-:W-:-:S05]  /*4320*/  IMAD.U32 R0, RZ, RZ, UR6 ;  /* 0x00000006ff007e24 */ /* 0x004fca000f8e00ff */
[----:B------:R1:W-:Y:S01]  /*4330*/  @P0 ATOMS.AND RZ, [UR8+0x18], R0 ;  /* 0x00001800ffff098c */ /* 0x0003e2000a800008 */
[----:B------:R-:W-:Y:S05]  /*4340*/  BRA `(.L_x_75) ;  /* 0x0000000000147947 */ /* 0x000fea0003800000 */
.L_x_74:
[----:B------:R-:W-:Y:S02]  /*4350*/  MOV R2, 0x4370 ;  /* 0x0000437000027802 */ /* 0x000fe40000000f00 */
[----:B---3-5:R-:W-:Y:S05]  /*4360*/  CALL.REL.NOINC `($__internal_0_$__cuda_sm10x_tcgen05_guardrail_trap_col_being_dealloced_not_returned_by_alloc) ;  /* 0x0000004000687944 */ /* 0x028fea0003c00000 */
[----:B------:R-:W-:Y:S05]  /*4370*/  BRA `(.L_x_75) ;  /* 0x0000000000087947 */ /* 0x000fea0003800000 */
.L_x_73:
[----:B------:R-:W-:Y:S02]  /*4380*/  MOV R2, 0x43a0 ;  /* 0x000043a000027802 */ /* 0x000fe40000000f00 */
[----:B---3-5:R-:W-:Y:S05]  /*4390*/  CALL.REL.NOINC `($__internal_2_$__cuda_sm10x_tcgen05_guardrail_trap_unallocated_columns_being_dealloced) ;  /* 0x0000004000747944 */ /* 0x028fea0003c00000 */
.L_x_75:
[----:B------:R-:W-:Y:S01]  /*43a0*/  NOP ;  /* 0x0000000000007918 */ /* 0x000fe20000000000 */
[----:B------:R-:W-:Y:S05]  /*43b0*/  EXIT ;  /* 0x000000000000794d */ /* 0x000fea0003800000 */
.L_x_57:
[----:B------:R-:W-:-:S09]  /*43c0*/  UISETP.NE.OR UP0, UPT, UR18, 0x3, !UP3 ;  /* 0x000000031200788c */ /* 0x000fd2000df05670 */
[----:B------:R-:W-:Y:S05]  /*43d0*/  BRA.U UP0, `(.L_x_76) ;  /* 0x0000001100247547 */ /* 0x000fea000b800000 */
[----:B------:R-:W2:Y:S01]  /*43e0*/  LDCU.64 UR4, c[0x0][0x888] ;  /* 0x00011100ff0477ac */ /* 0x000ea20008000a00 */
[----:B------:R-:W3:Y:S01]  /*43f0*/  LDC.64 R12, c[0x0][0x348] ;  /* 0x0000d200ff0c7b82 */ /* 0x000ee20000000a00 */
[----:B------:R-:W-:Y:S02]  /*4400*/  HFMA2 R9, -RZ, RZ, 0, 0 ;  /* 0x00000000ff097431 */ /* 0x000fe400000001ff */
[----:B------:R-:W-:Y:S01]  /*4410*/  IMAD.MOV.U32 R11, RZ, RZ, 0x1 ;  /* 0x00000001ff0b7424 */ /* 0x000fe200078e00ff */
[----:B------:R-:W4:Y:S01]  /*4420*/  LDCU UR37, c[0x0][0x370] ;  /* 0x00006e00ff2577ac */ /* 0x000f220008000800 */
[----:B------:R-:W-:Y:S01]  /*4430*/  IMAD.MOV.U32 R10, RZ, RZ, RZ ;  /* 0x000000ffff0a7224 */ /* 0x000fe200078e00ff */
[----:B------:R-:W-:Y:S01]  /*4440*/  MOV R3, 0x2000 ;  /* 0x0000200000037802 */ /* 0x000fe20000000f00 */
[----:B------:R-:W4:Y:S01]  /*4450*/  LDCU.128 UR32, c[0x0][0xb10] ;  /* 0x00016200ff2077ac */ /* 0x000f220008000c00 */
[----:B------:R-:W1:Y:S01]  /*4460*/  LDCU UR29, c[0x0][0x374] ;  /* 0x00006e80ff1d77ac */ /* 0x000e620008000800 */
[----:B------:R-:W1:Y:S01]  /*4470*/  LDCU.64 UR30, c[0x0][0x890] ;  /* 0x00011200ff1e77ac */ /* 0x000e620008000a00 */
[----:B--2---:R-:W-:Y:S01]  /*4480*/  UISETP.NE.U32.AND UP0, UPT, UR4, URZ, UPT ;  /* 0x000000ff0400728c */ /* 0x004fe2000bf05070 */
[----:B------:R-:W2:Y:S01]  /*4490*/  LDCU UR15, c[0x0][0xb0c] ;  /* 0x00016180ff0f77ac */ /* 0x000ea20008000800 */
[----:B------:R-:W3:Y:S01]  /*44a0*/  LDCU UR41, c[0x0][0xb20] ;  /* 0x00016400ff2977ac */ /* 0x000ee20008000800 */
[----:B------:R-:W3:Y:S01]  /*44b0*/  LDCU UR4, c[0x0][0xb30] ;  /* 0x00016600ff0477ac */ /* 0x000ee20008000800 */
[----:B----4-:R-:W-:-:S02]  /*44c0*/  UIMAD.WIDE.U32 UR6, UR37, UR32, URZ ;  /* 0x00000020250672a5 */ /* 0x010fc4000f8e00ff */
[----:B-1----:R-:W-:Y:S02]  /*44d0*/  UIMAD.WIDE.U32 UR8, UR29, UR35, URZ ;  /* 0x000000231d0872a5 */ /* 0x002fe4000f8e00ff */
[----:B------:R-:W-:Y:S02]  /*44e0*/  USEL UR40, URZ, 0x1, UP5 ;  /* 0x00000001ff287887 */ /* 0x000fe4000a800000 */
[----:B------:R-:W-:Y:S02]  /*44f0*/  UISETP.NE.U32.AND UP6, UPT, UR30, URZ, UPT ;  /* 0x000000ff1e00728c */ /* 0x000fe4000bfc5070 */
[----:B------:R-:W-:Y:S01]  /*4500*/  UISETP.NE.AND.EX UP5, UPT, UR5, URZ, UPT, UP0 ;  /* 0x000000ff0500728c */ /* 0x000fe2000bfa5300 */
[----:B------:R-:W-:Y:S01]  /*4510*/  UMOV UR24, 0x400 ;  /* 0x0000040000187882 */ /* 0x000fe20000000000 */
[----:B------:R-:W-:Y:S01]  /*4520*/  UISETP.NE.AND UP0, UPT, UR42, 0x1, UPT ;  /* 0x000000012a00788c */ /* 0x000fe2000bf05270 */
[----:B------:R-:W-:Y:S01]  /*4530*/  UMOV UR6, UR7 ;  /* 0x0000000700067c82 */ /* 0x000fe20008000000 */
[----:B------:R-:W-:Y:S01]  /*4540*/  UMOV UR38, UR9 ;  /* 0x0000000900267c82 */ /* 0x000fe20008000000 */
[----:B--2---:R-:W-:Y:S01]  /*4550*/  UISETP.NE.AND UP0, UPT, UR15, 0x1, UPT ;  /* 0x000000010f00788c */ /* 0x004fe2000bf05270 */
[----:B------:R-:W-:Y:S01]  /*4560*/  UMOV UR25, URZ ;  /* 0x000000ff00197c82 */ /* 0x000fe20008000000 */
[----:B------:R-:W-:-:S02]  /*4570*/  UPLOP3.LUT UP4, UPT, UPT, UPT, UPT, 0x40, 0x4 ;  /* 0x000000000004789c */ /* 0x000fc40003f8e870 */
[----:B------:R-:W-:Y:S01]  /*4580*/  UISETP.GE.AND UP2, UPT, UR42, 0x1, UPT ;  /* 0x000000012a00788c */ /* 0x000fe2000bf46270 */
[----:B------:R-:W1:Y:S01]  /*4590*/  LDCU.64 UR16, c[0x0][0xb28] ;  /* 0x00016500ff1077ac */ /* 0x000e620008000a00 */
[----:B------:R-:W-:Y:S02]  /*45a0*/  ULEA UR24, UR54, UR24, 0x18 ;  /* 0x0000001836187291 */ /* 0x000fe4000f8ec0ff */
[----:B------:R-:W-:Y:S02]  /*45b0*/  UISETP.NE.AND.EX UP6, UPT, UR31, URZ, UPT, UP6 ;  /* 0x000000ff1f00728c */ /* 0x000fe4000bfc5360 */
[----:B------:R-:W-:Y:S02]  /*45c0*/  USHF.R.U32.HI UR39, URZ, UR33, UR6 ;  /* 0x00000021ff277299 */ /* 0x000fe40008011606 */
[----:B---3--:R-:W-:Y:S02]  /*45d0*/  USHF.R.U32.HI UR38, URZ, UR41, UR38 ;  /* 0x00000029ff267299 */ /* 0x008fe40008011626 */
[----:B------:R-:W-:-:S02]  /*45e0*/  UISETP.NE.AND UP0, UPT, UR34, 0x1, UPT ;  /* 0x000000012200788c */ /* 0x000fc4000bf05270 */
[----:B------:R-:W-:-:S11]  /*45f0*/  UISETP.NE.AND UP3, UPT, UR4, 0x1, UPT ;  /* 0x000000010400788c */ /* 0x000fd6000bf65270 */
.L_x_85:
[C---:B------:R-:W-:Y:S02]  /*4600*/  LEA R8, R10.reuse, UR24, 0x3 ;  /* 0x000000180a087c11 */ /* 0x040fe4000f8e18ff */
[----:B------:R-:W-:Y:S02]  /*4610*/  SHF.L.U32 R0, R9, 0x1f, RZ ;  /* 0x0000001f09007819 */ /* 0x000fe400000006ff */
[----:B------:R-:W-:Y:S02]  /*4620*/  LEA R4, R10, UR24, 0x4 ;  /* 0x000000180a047c11 */ /* 0x000fe4000f8e20ff */
[----:B--2---:R-:W2:Y:S02]  /*4630*/  SYNCS.PHASECHK.TRANS64.TRYWAIT P0, [R8+URZ+0xa0], R0 ;  /* 0x0000a000080075a7 */ /* 0x004ea400080011ff */
[----:B--2---:R-:W-:Y:S05]  /*4640*/  @!P0 BRA `(.L_x_77) ;  /* 0x0000003800d48947 */ /* 0x004fea0003800000 */
.L_x_155:
[----:B------:R-:W3:Y:S01]  /*4650*/  LDS.128 R4, [R4+0x130] ;  /* 0x0001300004047984 */ /* 0x000ee20000000c00 */
[----:B------:R-:W-:Y:S01]  /*4660*/  UISETP.GE.AND UP0, UPT, UR42, 0x1, UPT ;  /* 0x000000012a00788c */ /* 0x000fe2000bf06270 */
[----:B------:R-:W-:Y:S01]  /*4670*/  @!PT LDS RZ, [RZ] ;  /* 0x00000000fffff984 */ /* 0x000fe20000000800 */
[----:B------:R-:W-:Y:S01]  /*4680*/  @!PT LDS RZ, [RZ] ;  /* 0x00000000fffff984 */ /* 0x000fe20000000800 */
[----:B------:R-:W-:Y:S01]  /*4690*/  @!PT LDS RZ, [RZ] ;  /* 0x00000000fffff984 */ /* 0x000fe20000000800 */
[----:B------:R-:W-:Y:S01]  /*46a0*/  @!PT LDS RZ, [RZ] ;  /* 0x00000000fffff984 */ /* 0x000fe20000000800 */
[----:B------:R4:W-:Y:S06]  /*46b0*/  MEMBAR.ALL.CTA ;  /* 0x0000000000007992 */ /* 0x0009ec0000008000 */
[----:B----4-:R-:W4:Y:S01]  /*46c0*/  FENCE.VIEW.ASYNC.S ;  /* 0x00000000000073c6 */ /* 0x010f220000000000 */
[----:B---3--:R-:W-:Y:S11]  /*46d0*/  LOP3.LUT P0, RZ, R6, 0x1, RZ, 0xc0, !PT ;  /* 0x0000000106ff7812 */ /* 0x008ff6000780c0ff */
[----:B------:R-:W-:Y:S02]  /*46e0*/  @!UPT UIADD3 URZ, UPT, UPT, URZ, URZ, URZ ;  /* 0x000000fffffff290 */ /* 0x000fe4000fffe0ff */
[----:B----4-:R-:W-:Y:S01]  /*46f0*/  VOTEU.ANY UP2, P0 ;  /* 0x0000000000ff7886 */ /* 0x010fe20000040100 */
[----:B------:R-:W-:Y:S11]  /*4700*/  PLOP3.LUT P0, PT, PT, PT, UP2, 0x80, 0x8 ;  /* 0x000000000008781c */ /* 0x000ff60003f0f028 */
[----:B------:R-:W-:Y:S02]  /*4710*/  @!UPT UIADD3 URZ, UPT, UPT, URZ, URZ, URZ ;  /* 0x000000fffffff290 */ /* 0x000fe4000fffe0ff */
[----:B--2---:R-:W-:Y:S02]  /*4720*/  @P0 SHF.R.U32.HI R0, RZ, 0x10, R5 ;  /* 0x00000010ff000819 */ /* 0x004fe40000011605 */
[----:B------:R-:W-:Y:S02]  /*4730*/  @P0 MOV R2, R4 ;  /* 0x0000000400020202 */ /* 0x000fe40000000f00 */
[----:B------:R-:W-:Y:S01]  /*4740*/  @P0 R2UR UR4, R0 ;  /* 0x00000000000402ca */ /* 0x000fe200000e0000 */
[----:B------:R-:W-:Y:S01]  /*4750*/  VIADD R0, R8, 0xb0 ;  /* 0x000000b008007836 */ /* 0x000fe20000000000 */
[----:B------:R-:W-:Y:S02]  /*4760*/  @P0 LOP3.LUT R4, R5, 0xffff, RZ, 0xc0, !PT ;  /* 0x0000ffff05040812 */ /* 0x000fe400078ec0ff */
[----:B------:R-:W-:Y:S02]  /*4770*/  @P0 R2UR UR6, R2 ;  /* 0x00000000020602ca */ /* 0x000fe400000e0000 */
[----:B------:R-:W-:Y:S02]  /*4780*/  PRMT R0, RZ, 0x654, R0 ;  /* 0x00000654ff007816 */ /* 0x000fe40000000000 */
[----:B------:R-:W-:Y:S02]  /*4790*/  @P0 R2UR UR5, R4 ;  /* 0x00000000040502ca */ /* 0x000fe400000e0000 */
[----:B------:R2:W-:Y:S03]  /*47a0*/  SYNCS.ARRIVE.TRANS64.RED.A1T0 RZ, [R0+URZ], RZ ;  /* 0x000000ff00ff79a7 */ /* 0x0005e600081004ff */
[----:B------:R-:W-:Y:S04]  /*47b0*/  @UP2 UMOV UR28, UR4 ;  /* 0x00000004001c2c82 */ /* 0x000fe80008000000 */
[----:B------:R-:W-:Y:S04]  /*47c0*/  @UP2 UMOV UR14, UR6 ;  /* 0x00000006000e2c82 */ /* 0x000fe80008000000 */
[----:B------:R-:W-:Y:S01]  /*47d0*/  @UP2 UMOV UR13, UR5 ;  /* 0x00000005000d2c82 */ /* 0x000fe20008000000 */
[----:B------:R-:W-:Y:S05]  /*47e0*/  BRA.U !UP0, `(.L_x_78) ;  /* 0x0000000108c07547 */ /* 0x000fea000b800000 */
[----:B------:R-:W-:Y:S02]  /*47f0*/  UIMAD.WIDE.U32 UR8, UR13, UR35, URZ ;  /* 0x000000230d0872a5 */ /* 0x000fe4000f8e00ff */
[----:B------:R-:W-:Y:S02]  /*4800*/  UP2UR UR12, UPR, URZ, 0x4 ;  /* 0x00000004ff0c7883 */ /* 0x000fe40008000000 */
[----:B------:R-:W-:Y:S02]  /*4810*/  UISETP.NE.AND UP2, UPT, UR34, 0x1, UPT ;  /* 0x000000012200788c */ /* 0x000fe4000bf45270 */
[----:B------:R-:W-:Y:S02]  /*4820*/  UIMAD.WIDE.U32 UR10, UR14, UR32, URZ ;  /* 0x000000200e0a72a5 */ /* 0x000fe4000f8e00ff */
[----:B------:R-:W-:Y:S02]  /*4830*/  USEL UR4, UR29, UR38, !UP2 ;  /* 0x000000261d047287 */ /* 0x000fe4000d000000 */
[----:B------:R-:W-:Y:S02]  /*4840*/  UISETP.NE.AND UP0, UPT, UR15, 0x1, UPT ;  /* 0x000000010f00788c */ /* 0x000fe4000bf05270 */
[----:B------:R-:W-:Y:S02]  /*4850*/  UP2UR UR22, UPR, URZ, 0x2 ;  /* 0x00000002ff167883 */ /* 0x000fe40008000000 */
[----:B------:R-:W-:Y:S02]  /*4860*/  UISETP.NE.AND UP1, UPT, UR42, 0x1, UPT ;  /* 0x000000012a00788c */ /* 0x000fe4000bf25270 */
[----:B-1----:R-:W-:Y:S02]  /*4870*/  UIMAD.WIDE.U32 UR18, UR4, UR16, URZ ;  /* 0x00000010041272a5 */ /* 0x002fe4000f8e00ff */
[----:B------:R-:W-:Y:S01]  /*4880*/  USEL UR7, UR37, UR39, !UP0 ;  /* 0x0000002725077287 */ /* 0x000fe2000c000000 */
[----:B------:R-:W-:Y:S02]  /*4890*/  UMOV UR5, UR9 ;  /* 0x0000000900057c82 */ /* 0x000fe40008000000 */
[----:B------:R-:W-:Y:S02]  /*48a0*/  USHF.R.U32.HI UR6, URZ, UR41, UR5 ;  /* 0x00000029ff067299 */ /* 0x000fe40008011605 */
[----:B------:R-:W-:Y:S02]  /*48b0*/  UIMAD.WIDE.U32 UR20, UR7, UR16, URZ ;  /* 0x00000010071472a5 */ /* 0x000fe4000f8e00ff */
[----:B------:R-:W-:Y:S02]  /*48c0*/  USEL UR6, UR13, UR6, !UP2 ;  /* 0x000000060d067287 */ /* 0x000fe4000d000000 */
[----:B------:R-:W-:Y:S01]  /*48d0*/  UISETP.NE.AND UP2, UPT, UR12, URZ, UPT ;  /* 0x000000ff0c00728c */ /* 0x000fe2000bf45270 */
[----:B------:R-:W-:Y:S01]  /*48e0*/  UMOV UR5, UR11 ;  /* 0x0000000b00057c82 */ /* 0x000fe20008000000 */
[----:B------:R-:W-:Y:S02]  /*48f0*/  UIMAD.WIDE.U32 UR10, UR6, UR16, URZ ;  /* 0x00000010060a72a5 */ /* 0x000fe4000f8e00ff */
[----:B------:R-:W-:Y:S03]  /*4900*/  USHF.R.U32.HI UR8, URZ, UR33, UR5 ;  /* 0x00000021ff087299 */ /* 0x000fe60008011605 */
[----:B------:R-:W-:Y:S02]  /*4910*/  UMOV UR5, UR19 ;  /* 0x0000001300057c82 */ /* 0x000fe40008000000 */
[----:B------:R-:W-:Y:S03]  /*4920*/  @UP1 USHF.R.U32.HI UR4, URZ, UR17, UR5 ;  /* 0x00000011ff041299 */ /* 0x000fe60008011605 */
[----:B------:R-:W-:Y:S01]  /*4930*/  UMOV UR5, UR21 ;  /* 0x0000001500057c82 */ /* 0x000fe20008000000 */
[----:B------:R-:W-:Y:S02]  /*4940*/  UIMAD UR4, UR42, UR4, URZ ;  /* 0x000000042a0472a4 */ /* 0x000fe4000f8e02ff */
[----:B------:R-:W-:Y:S02]  /*4950*/  @UP1 USHF.R.U32.HI UR7, URZ, UR17, UR5 ;  /* 0x00000011ff071299 */ /* 0x000fe40008011605 */
[----:B------:R-:W-:Y:S02]  /*4960*/  USEL UR5, UR14, UR8, !UP0 ;  /* 0x000000080e057287 */ /* 0x000fe4000c000000 */
[----:B------:R-:W-:Y:S02]  /*4970*/  UIMAD UR8, UR42, UR7, URZ ;  /* 0x000000072a0872a4 */ /* 0x000fe4000f8e02ff */
[----:B------:R-:W-:Y:S03]  /*4980*/  UISETP.GE.AND UP0, UPT, UR6, UR4, UPT ;  /* 0x000000040600728c */ /* 0x000fe6000bf06270 */
[----:B------:R-:W-:Y:S01]  /*4990*/  UMOV UR4, UR11 ;  /* 0x0000000b00047c82 */ /* 0x000fe20008000000 */
[----:B------:R-:W-:Y:S02]  /*49a0*/  UISETP.GE.OR UP0, UPT, UR5, UR8, UP0 ;  /* 0x000000080500728c */ /* 0x000fe40008706670 */
[----:B------:R-:W-:Y:S02]  /*49b0*/  USHF.R.U32.HI UR4, URZ, UR17, UR4 ;  /* 0x00000011ff047299 */ /* 0x000fe40008011604 */
[----:B------:R-:W-:Y:S02]  /*49c0*/  UIMAD.WIDE.U32 UR8, UR5, UR16, URZ ;  /* 0x00000010050872a5 */ /* 0x000fe4000f8e00ff */
[----:B------:R-:W-:Y:S04]  /*49d0*/  USEL UR10, UR6, UR4, !UP1 ;  /* 0x00000004060a7287 */ /* 0x000fe8000c800000 */
[----:B------:R-:W-:Y:S01]  /*49e0*/  UIADD3 UR11, UPT, UPT, -UR10, URZ, URZ ;  /* 0x000000ff0a0b7290 */ /* 0x000fe2000fffe1ff */
[----:B------:R-:W-:Y:S02]  /*49f0*/  @!UP0 UMOV UR4, UR9 ;  /* 0x0000000900048c82 */ /* 0x000fe40008000000 */
[----:B------:R-:W-:Y:S02]  /*4a00*/  @!UP0 USHF.R.U32.HI UR4, URZ, UR17, UR4 ;  /* 0x00000011ff048299 */ /* 0x000fe40008011604 */
[----:B------:R-:W-:Y:S02]  /*4a10*/  UIMAD UR8, UR42, UR11, UR6 ;  /* 0x0000000b2a0872a4 */ /* 0x000fe4000f8e0206 */
[----:B------:R-:W-:Y:S02]  /*4a20*/  @!UP0 USEL UR4, UR5, UR4, !UP1 ;  /* 0x0000000405048287 */ /* 0x000fe4000c800000 */
[----:B------:R-:W-:Y:S02]  /*4a30*/  UISETP.NE.AND UP1, UPT, UR22, URZ, UPT ;  /* 0x000000ff1600728c */ /* 0x000fe4000bf25270 */
[----:B------:R-:W-:Y:S02]  /*4a40*/  @!UP0 UIMAD UR8, UR7, UR8, UR4 ;  /* 0x00000008070882a4 */ /* 0x000fe4000f8e0204 */
[----:B------:R-:W-:Y:S02]  /*4a50*/  @!UP0 UIADD3 UR9, UPT, UPT, UR10, -UR4, URZ ;  /* 0x800000040a098290 */ /* 0x000fe4000fffe0ff */
[----:B------:R-:W-:Y:S02]  /*4a60*/  UIADD3 UR4, UPT, UPT, -UR5, URZ, URZ ;  /* 0x000000ff05047290 */ /* 0x000fe4000fffe1ff */
[----:B------:R-:W-:Y:S02]  /*4a70*/  UIADD3 UR7, UPT, UPT, -UR6, URZ, URZ ;  /* 0x000000ff06077290 */ /* 0x000fe4000fffe1ff */
[----:B------:R-:W-:Y:S02]  /*4a80*/  @!UP0 UIMAD UR6, UR9, UR42, UR5 ;  /* 0x0000002a090682a4 */ /* 0x000fe4000f8e0205 */
[----:B------:R-:W-:Y:S02]  /*4a90*/  UIMAD UR14, UR15, UR4, UR14 ;  /* 0x000000040f0e72a4 */ /* 0x000fe4000f8e020e */
[----:B------:R-:W-:Y:S01]  /*4aa0*/  UIMAD UR13, UR34, UR7, UR13 ;  /* 0x00000007220d72a4 */ /* 0x000fe2000f8e020d */
[----:B------:R-:W-:Y:S02]  /*4ab0*/  @!UP0 UMOV UR5, UR8 ;  /* 0x0000000800058c82 */ /* 0x000fe40008000000 */
[----:B------:R-:W-:Y:S02]  /*4ac0*/  UIMAD UR14, UR5, UR15, UR14 ;  /* 0x0000000f050e72a4 */ /* 0x000fe4000f8e020e */
[----:B------:R-:W-:Y:S11]  /*4ad0*/  UIMAD UR13, UR6, UR34, UR13 ;  /* 0x00000022060d72a4 */ /* 0x000ff6000f8e020d */
[----:B------:R-:W-:Y:S01]  /*4ae0*/  @!UPT UIADD3 URZ, UPT, UPT, URZ, URZ, URZ ;  /* 0x000000fffffff290 */ /* 0x000fe2000fffe0ff */
.L_x_78:
[----:B------:R-:W3:Y:S01]  /*4af0*/  @!UP3 LDCU.128 UR20, c[0x0][0xb10] ;  /* 0x00016200ff14b7ac */ /* 0x000ee20008000c00 */
[----:B------:R-:W-:Y:S04]  /*4b00*/  ISETP.NE.U32.AND P0, PT, RZ, UR30, PT ;  /* 0x0000001eff007c0c */ /* 0x000fe8000bf05070 */
[----:B------:R-:W-:Y:S01]  /*4b10*/  ISETP.NE.AND.EX P0, PT, RZ, UR31, PT, P0 ;  /* 0x0000001fff007c0c */ /* 0x000fe2000bf05300 */
[----:B------:R-:W4:Y:S01]  /*4b20*/  @!UP3 LDCU UR5, c[0x0][0xb0c] ;  /* 0x00016180ff05b7ac */ /* 0x000f220008000800 */
[----:B------:R-:W-:Y:S02]  /*4b30*/  USHF.L.U32 UR11, UR26, 0x6, URZ ;  /* 0x000000061a0b7899 */ /* 0x000fe400080006ff */
[----:B------:R-:W-:Y:S02]  /*4b40*/  USHF.L.U32 UR10, UR27, 0x6, URZ ;  /* 0x000000061b0a7899 */ /* 0x000fe400080006ff */
[----:B---3--:R-:W-:Y:S07]  /*4b50*/  UIMAD.WIDE.U32 UR6, UR14, UR20, URZ ;  /* 0x000000140e0672a5 */ /* 0x008fee000f8e00ff */
[----:B------:R-:W-:Y:S01]  /*4b60*/  @!UP3 UMOV UR4, UR7 ;  /* 0x000000070004bc82 */ /* 0x000fe20008000000 */
[----:B----4-:R-:W-:Y:S02]  /*4b70*/  @!UP3 UISETP.NE.AND UP0, UPT, UR5, 0x1, UPT ;  /* 0x000000010500b88c */ /* 0x010fe4000bf05270 */
[----:B------:R-:W-:Y:S02]  /*4b80*/  @!UP3 USHF.R.U32.HI UR4, URZ, UR21, UR4 ;  /* 0x00000015ff04b299 */ /* 0x000fe40008011604 */
[----:B------:R-:W-:Y:S02]  /*4b90*/  UIMAD.WIDE.U32 UR6, UR13, UR23, URZ ;  /* 0x000000170d0672a5 */ /* 0x000fe4000f8e00ff */
[----:B------:R-:W-:Y:S02]  /*4ba0*/  @!UP3 USEL UR8, UR14, UR4, !UP0 ;  /* 0x000000040e08b287 */ /* 0x000fe4000c000000 */
[----:B------:R-:W-:Y:S03]  /*4bb0*/  @!UP3 UISETP.NE.AND UP0, UPT, UR22, 0x1, UPT ;  /* 0x000000011600b88c */ /* 0x000fe6000bf05270 */
[----:B------:R-:W-:Y:S02]  /*4bc0*/  @!UP3 UMOV UR6, UR7 ;  /* 0x000000070006bc82 */ /* 0x000fe40008000000 */
[----:B------:R-:W3:Y:S02]  /*4bd0*/  @!UP3 LDCU UR4, c[0x0][0xb20] ;  /* 0x00016400ff04b7ac */ /* 0x000ee40008000800 */
[----:B---3--:R-:W-:Y:S04]  /*4be0*/  @!UP3 USHF.R.U32.HI UR6, URZ, UR4, UR6 ;  /* 0x00000004ff06b299 */ /* 0x008fe80008011606 */
[----:B------:R-:W-:Y:S04]  /*4bf0*/  @!UP3 USEL UR6, UR13, UR6, !UP0 ;  /* 0x000000060d06b287 */ /* 0x000fe8000c000000 */
[----:B------:R-:W-:Y:S02]  /*4c00*/  @!UP3 UIADD3 UR4, UPT, UPT, -UR8, UR6, URZ ;  /* 0x000000060804b290 */ /* 0x000fe4000fffe1ff */
[----:B------:R-:W-:Y:S02]  /*4c10*/  @!UP3 UIADD3 UR6, UPT, UPT, UR8, -UR6, URZ ;  /* 0x800000060806b290 */ /* 0x000fe4000fffe0ff */
[----:B------:R-:W-:Y:S02]  /*4c20*/  @!UP3 UIMAD UR14, UR4, UR5, UR14 ;  /* 0x00000005040eb2a4 */ /* 0x000fe4000f8e020e */
[----:B------:R-:W-:Y:S01]  /*4c30*/  @!UP3 UIMAD UR13, UR6, UR22, UR13 ;  /* 0x00000016060db2a4 */ /* 0x000fe2000f8e020d */
[----:B------:R-:W-:Y:S11]  /*4c40*/  BRA.U UP4, `(.L_x_79) ;  /* 0x0000000104107547 */ /* 0x000ff6000b800000 */
[----:B------:R-:W-:Y:S04]  /*4c50*/  MOV R2, UR40 ;  /* 0x0000002800027c02 */ /* 0x000fe80008000f00 */
[----:B------:R-:W-:Y:S04]  /*4c60*/  SHF.L.U32 R2, R2, 0x1f, RZ ;  /* 0x0000001f02027819 */ /* 0x000fe800000006ff */
[----:B------:R-:W3:Y:S02]  /*4c70*/  SYNCS.PHASECHK.TRANS64.TRYWAIT P1, [UR24+0x98], R2 ;  /* 0x00009802ff0075a7 */ /* 0x000ee40008021118 */
[----:B---3--:R-:W-:Y:S05]  /*4c80*/  @!P1 BRA `(.L_x_80) ;  /* 0x0000003400589947 */ /* 0x008fea0003800000 */
.L_x_79:
[----:B------:R-:W-:Y:S05]  /*4c90*/  BRA.U !UP6, `(.L_x_81) ;  /* 0x000000010e387547 */ /* 0x000fea000b800000 */
[----:B------:R-:W-:Y:S01]  /*4ca0*/  UPLOP3.LUT UP1, UPT, UPT, UPT, UP5, 0x80, 0x8 ;  /* 0x000000000008789c */ /* 0x000fe20003f2f050 */
[----:B--2---:R-:W-:Y:S01]  /*4cb0*/  HFMA2 R0, -RZ, RZ, 0, 5.9604644775390625e-08 ;  /* 0x00000001ff007431 */ /* 0x004fe200000001ff */
[----:B------:R-:W2:Y:S01]  /*4cc0*/  LDCU.64 UR8, c[0x0][0x358] ;  /* 0x00006b00ff0877ac */ /* 0x000ea20008000a00 */
[----:B------:R-:W-:Y:S03]  /*4cd0*/  IMAD.MOV.U32 R52, RZ, RZ, 0x1 ;  /* 0x00000001ff347424 */ /* 0x000fe600078e00ff */
[----:B------:R-:W-:Y:S05]  /*4ce0*/  PLOP3.LUT P1, PT, PT, PT, UP1, 0x80, 0x8 ;  /* 0x000000000008781c */ /* 0x000fea0003f2f018 */
[----:B------:R-:W3:Y:S01]  /*4cf0*/  @UP1 LDCU.64 UR4, c[0x0][0x888] ;  /* 0x00011100ff0417ac */ /* 0x000ee20008000a00 */
[----:B------:R-:W-:Y:S07]  /*4d00*/  @UP1 UIMAD UR6, UR36, UR30, URZ ;  /* 0x0000001e240612a4 */ /* 0x000fee000f8e02ff */
[----:B------:R-:W-:Y:S01]  /*4d10*/  @!P1 PRMT R52, R0, 0x7610, R52 ;  /* 0x0000761000349816 */ /* 0x000fe20000000034 */
[----:B---3--:R-:W-:Y:S06]  /*4d20*/  @UP1 UIMAD.WIDE UR4, UR6, 0x4, UR4 ;  /* 0x00000004060418a5 */ /* 0x008fec000f8e0204 */
[----:B-----5:R-:W-:Y:S01]  /*4d30*/  IMAD.U32 R26, RZ, RZ, UR4 ;  /* 0x00000004ff1a7e24 */ /* 0x020fe2000f8e00ff */
[----:B------:R-:W-:Y:S04]  /*4d40*/  MOV R27, UR5 ;  /* 0x00000005001b7c02 */ /* 0x000fe80008000f00 */
[----:B------:R-:W3:Y:S01]  /*4d50*/  @!UP1 LDCU UR4, c[0x0][0x880] ;  /* 0x00011000ff0497ac */ /* 0x000ee20008000800 */
[----:B--2---:R4:W5:Y:S02]  /*4d60*/  @P1 LDG.E R26, desc[UR8][R26.64] ;  /* 0x000000081a1a1981 */ /* 0x004964000c1e1900 */
[----:B---34-:R-:W-:Y:S07]  /*4d70*/  @!P1 IMAD.U32 R26, RZ, RZ, UR4 ;  /* 0x00000004ff1a9e24 */ /* 0x018fee000f8e00ff */
.L_x_81:
[----:B-----5:R-:W-:Y:S01]  /*4d80*/  @!P0 FSETP.EQ.AND P2, PT, R26, RZ, PT ;  /* 0x000000ff1a00820b */ /* 0x020fe20003f42000 */
[----:B------:R-:W-:Y:S01]  /*4d90*/  @!UPT UIADD3 URZ, UPT, UPT, URZ, URZ, URZ ;  /* 0x000000fffffff290 */ /* 0x000fe2000fffe0ff */
[----:B------:R-:W-:Y:S11]  /*4da0*/  @!P0 BRA `(.L_x_82) ;  /* 0x0000000000148947 */ /* 0x000ff60003800000 */
[----:B------:R-:W-:Y:S02]  /*4db0*/  LOP3.LUT P0, RZ, R52, 0xff, RZ, 0xc0, !PT ;  /* 0x000000ff34ff7812 */ /* 0x000fe4000780c0ff */
[----:B------:R-:W-:Y:S04]  /*4dc0*/  PLOP3.LUT P2, PT, PT, PT, UP1, 0x80, 0x8 ;  /* 0x000000000008781c */ /* 0x000fe80003f4f018 */
[----:B------:R-:W-:Y:S07]  /*4dd0*/  PLOP3.LUT P2, PT, P2, PT, PT, 0x8, 0x80 ;  /* 0x000000000080781c */ /* 0x000fee000174e170 */
[----:B------:R-:W-:Y:S11]  /*4de0*/  @P0 FSETP.EQ.AND P2, PT, R26, RZ, PT ;  /* 0x000000ff1a00020b */ /* 0x000ff60003f42000 */
[----:B------:R-:W-:Y:S02]  /*4df0*/  @!UPT UIADD3 URZ, UPT, UPT, URZ, URZ, URZ ;  /* 0x000000fffffff290 */ /* 0x000fe4000fffe0ff */
.L_x_82:
[----:B------:R-:W-:Y:S01]  /*4e00*/  ULEA UR4, UR25, UR24, 0x3 ;  /* 0x0000001819047291 */ /* 0x000fe2000f8e18ff */
[----:B--2---:R-:W-:Y:S02]  /*4e10*/  SHF.L.U32 R2, R11, 0x1f, RZ ;  /* 0x0000001f0b027819 */ /* 0x004fe400000006ff */
[----:B------:R-:W-:Y:S04]  /*4e20*/  ELECT P1, URZ, PT ;  /* 0x0000000000ff782f */ /* 0x000fe80003820000 */
[----:B------:R-:W-:Y:S02]  /*4e30*/  PLOP3.LUT P1, PT, P2, P1, PT, 0xf2, 0x2f ;  /* 0x00000000002f781c */ /* 0x000fe40001723e72 */
[----:B------:R-:W2:Y:S02]  /*4e40*/  SYNCS.PHASECHK.TRANS64.TRYWAIT P0, [UR4+0x78], R2 ;  /* 0x00007802ff0075a7 */ /* 0x000ea40008001104 */
[----:B--2---:R-:W-:Y:S09]  /*4e50*/  @!P0 BRA `(.L_x_83) ;  /* 0x0000003000fc8947 */ /* 0x004ff20003800000 */
.L_x_158:
[----:B------:R-:W-:Y:S01]  /*4e60*/  VOTEU.ALL UP0, P1 ;  /* 0x0000000000ff7886 */ /* 0x000fe20000800000 */
[----:B--2---:R-:W-:Y:S01]  /*4e70*/  @!P1 IADD3 R2, P0, PT, R12, 0x580, RZ ;  /* 0x000005800c029810 */ /* 0x004fe20007f1e0ff */
[----:B------:R-:W-:Y:S01]  /*4e80*/  UIADD3 UR9, UPT, UPT, UR4, 0x60, URZ ;  /* 0x0000006004097890 */ /* 0x000fe2000fffe0ff */
[----:B------:R-:W-:Y:S01]  /*4e90*/  VIADD R10, R10, 0x1 ;  /* 0x000000010a0a7836 */ /* 0x000fe20000000000 */
[----:B------:R-:W-:Y:S01]  /*4ea0*/  UMOV UR22, 0x0 ;  /* 0x0000000000167882 */ /* 0x000fe20000000000 */
[----:B------:R-:W-:Y:S01]  /*4eb0*/  @!UP0 ULEA UR5, UR25, UR24, 0xd ;  /* 0x0000001819058291 */ /* 0x000fe2000f8e68ff */
[----:B------:R-:W-:Y:S01]  /*4ec0*/  @!P1 IMAD.X R0, RZ, RZ, R13, P0 ;  /* 0x000000ffff009224 */ /* 0x000fe200000e060d */
[----:B------:R-:W-:Y:S01]  /*4ed0*/  @!P1 R2UR UR7, R2 ;  /* 0x00000000020792ca */ /* 0x000fe200000e0000 */
[----:B------:R-:W-:Y:S01]  /*4ee0*/  @!P1 IMAD.MOV.U32 R2, RZ, RZ, 0x2000 ;  /* 0x00002000ff029424 */ /* 0x000fe200078e00ff */
[----:B------:R-:W-:Y:S02]  /*4ef0*/  @!UP0 UIADD3 UR8, UPT, UPT, UR5, 0x400, URZ ;  /* 0x0000040005088890 */ /* 0x000fe4000fffe0ff */
[----:B------:R-:W-:Y:S01]  /*4f00*/  UIADD3 UR5, UPT, UPT, UR25, 0x1, URZ ;  /* 0x0000000119057890 */ /* 0x000fe2000fffe0ff */
[----:B------:R-:W-:Y:S01]  /*4f10*/  UMOV UR23, 0x10000000 ;  /* 0x1000000000177882 */ /* 0x000fe20000000000 */
[----:B------:R-:W-:Y:S02]  /*4f20*/  UMOV UR12, UR36 ;  /* 0x00000024000c7c82 */ /* 0x000fe40008000000 */
[----:B------:R-:W-:Y:S04]  /*4f30*/  UISETP.NE.AND UP0, UPT, UR5, 0x3, UPT ;  /* 0x000000030500788c */ /* 0x000fe8000bf05270 */
[----:B------:R-:W-:Y:S01]  /*4f40*/  USEL UR6, UR5, URZ, UP0 ;  /* 0x000000ff05067287 */ /* 0x000fe20008000000 */
[----:B------:R-:W-:Y:S01]  /*4f50*/  @!P1 R2UR UR5, R0 ;  /* 0x00000000000592ca */ /* 0x000fe200000e0000 */
[----:B------:R-:W-:Y:S01]  /*4f60*/  IMAD.U32 R4, RZ, RZ, UR7 ;  /* 0x00000007ff047e24 */ /* 0x000fe2000f8e00ff */
[----:B------:R-:W-:Y:S02]  /*4f70*/  USEL UR20, URZ, 0x1, UP0 ;  /* 0x00000001ff147887 */ /* 0x000fe40008000000 */
[----:B------:R-:W-:Y:S01]  /*4f80*/  VOTEU.ALL UP0, P1 ;  /* 0x0000000000ff7886 */ /* 0x000fe20000800000 */
[----:B------:R-:W-:Y:S01]  /*4f90*/  UPRMT UR7, UR54, 0x654, UR9 ;  /* 0x0000065436077896 */ /* 0x000fe20008000009 */
[----:B------:R-:W-:Y:S02]  /*4fa0*/  @!P1 R2UR UR18, R4 ;  /* 0x00000000041292ca */ /* 0x000fe400000e0000 */
[----:B------:R-:W-:Y:S04]  /*4fb0*/  LOP3.LUT R11, R11, UR20, RZ, 0x3c, !PT ;  /* 0x000000140b0b7c12 */ /* 0x000fe8000f8e3cff */
[----:B------:R-:W-:Y:S01]  /*4fc0*/  SHF.L.U32 R0, R11, 0x1f, RZ ;  /* 0x0000001f0b007819 */ /* 0x000fe200000006ff */
[----:B------:R-:W-:Y:S01]  /*4fd0*/  IMAD.U32 R5, RZ, RZ, UR5 ;  /* 0x00000005ff057e24 */ /* 0x000fe2000f8e00ff */
[----:B------:R-:W-:Y:S04]  /*4fe0*/  ULEA UR5, UR6, UR24, 0x3 ;  /* 0x0000001806057291 */ /* 0x000fe8000f8e18ff */
[----:B------:R-:W-:Y:S11]  /*4ff0*/  @!P1 R2UR UR19, R5 ;  /* 0x00000000051392ca */ /* 0x000ff600000e0000 */
[----:B------:R-:W-:Y:S02]  /*5000*/  @!UPT UIADD3 URZ, UPT, UPT, URZ, URZ, URZ ;  /* 0x000000fffffff290 */ /* 0x000fe4000fffe0ff */
[----:B------:R2:W-:Y:S01]  /*5010*/  @!UP0 UTMALDG.3D [UR8], [UR18], desc[UR22] ;  /* 0x00001608120085b4 */ /* 0x0005e20008011000 */
[----:B------:R2:W-:Y:S01]  /*5020*/  @!P1 SYNCS.ARRIVE.TRANS64.RED.A0TR RZ, [UR4+0x60], R2 ;  /* 0x00006002ffff99a7 */ /* 0x0005e20008300404 */
[----:B------:R-:W-:Y:S01]  /*5030*/  SYNCS.ARRIVE.TRANS64.RED.A1T0 RZ, [UR7], RZ ;  /* 0x000000ffffff79a7 */ /* 0x000fe20008100407 */
[----:B------:R-:W3:Y:S02]  /*5040*/  SYNCS.PHASECHK.TRANS64.TRYWAIT P0, [UR5+0x78], R0 ;  /* 0x00007800ff0075a7 */ /* 0x000ee40008001105 */
[----:B--23--:R-:W-:Y:S05]  /*5050*/  @!P0 BRA `(.L_x_84) ;  /* 0x0000003000948947 */ /* 0x00cfea0003800000 */
.L_x_160:
[----:B------:R-:W-:Y:S01]  /*5060*/  UIADD3 UR9, UPT, UPT, UR5, 0x60, URZ ;  /* 0x0000006005097890 */ /* 0x000fe2000fffe0ff */
[----:B--2---:R-:W-:Y:S01]  /*5070*/  @!P1 IADD3 R2, P0, PT, R12, 0x580, RZ ;  /* 0x000005800c029810 */ /* 0x004fe20007f1e0ff */
[----:B------:R-:W-:Y:S01]  /*5080*/  UPLOP3.LUT UP4, UPT, UPT, UPT, UPT, 0x80, 0x8 ;  /* 0x000000000008789c */ /* 0x000fe20003f8f070 */
[----:B------:R-:W-:Y:S01]  /*5090*/  R2UR UR22, R54 ;  /* 0x00000000361672ca */ /* 0x000fe200000e0000 */
[----:B------:R-:W-:Y:S01]  /*50a0*/  UMOV UR20, 0x0 ;  /* 0x0000000000147882 */ /* 0x000fe20000000000 */
[----:B------:R-:W-:Y:S01]  /*50b0*/  UMOV UR21, 0x10000000 ;  /* 0x1000000000157882 */ /* 0x000fe20000000000 */
[----:B------:R-:W-:Y:S01]  /*50c0*/  UMOV UR12, UR36 ;  /* 0x00000024000c7c82 */ /* 0x000fe20008000000 */
[----:B------:R-:W-:Y:S01]  /*50d0*/  VOTEU.ALL UP0, P1 ;  /* 0x0000000000ff7886 */ /* 0x000fe20000800000 */
[----:B------:R-:W-:Y:S01]  /*50e0*/  @!P1 IMAD.X R0, RZ, RZ, R13, P0 ;  /* 0x000000ffff009224 */ /* 0x000fe200000e060d */
[----:B------:R-:W-:Y:S01]  /*50f0*/  R2UR UR19, R55 ;  /* 0x00000000371372ca */ /* 0x000fe200000e0000 */
[----:B------:R-:W-:Y:S01]  /*5100*/  UMOV UR36, UR28 ;  /* 0x0000001c00247c82 */ /* 0x000fe20008000000 */
[C---:B------:R-:W-:Y:S01]  /*5110*/  ISETP.NE.AND P0, PT, R10.reuse, 0x2, PT ;  /* 0x000000020a00780c */ /* 0x040fe20003f05270 */
[----:B------:R-:W-:Y:S02]  /*5120*/  @!UP0 ULEA UR4, UR6, UR24, 0xd ;  /* 0x0000001806048291 */ /* 0x000fe4000f8e68ff */
[----:B------:R-:W-:Y:S01]  /*5130*/  @!UP0 UIADD3 UR10, UPT, UPT, UR10, 0x20, URZ ;  /* 0x000000200a0a8890 */ /* 0x000fe2000fffe0ff */
[----:B------:R-:W-:Y:S01]  /*5140*/  SEL R10, R10, RZ, P0 ;  /* 0x000000ff0a0a7207 */ /* 0x000fe20000000000 */
[----:B------:R-:W-:Y:S02]  /*5150*/  @!UP0 UIADD3 UR8, UPT, UPT, UR4, 0x400, URZ ;  /* 0x0000040004088890 */ /* 0x000fe4000fffe0ff */
[----:B------:R-:W-:Y:S01]  /*5160*/  UIADD3 UR4, UPT, UPT, UR6, 0x1, URZ ;  /* 0x0000000106047890 */ /* 0x000fe2000fffe0ff */
[----:B------:R-:W-:Y:S01]  /*5170*/  @!P1 R2UR UR6, R2 ;  /* 0x00000000020692ca */ /* 0x000fe200000e0000 */
[----:B------:R-:W-:Y:S02]  /*5180*/  UIADD3 UR27, UPT, UPT, UR13, UR22, URZ ;  /* 0x000000160d1b7290 */ /* 0x000fe4000fffe0ff */
[----:B------:R-:W-:Y:S02]  /*5190*/  UISETP.NE.AND UP0, UPT, UR4, 0x3, UPT ;  /* 0x000000030400788c */ /* 0x000fe4000bf05270 */
[----:B------:R-:W-:Y:S02]  /*51a0*/  UIADD3 UR26, UPT, UPT, UR14, UR19, URZ ;  /* 0x000000130e1a7290 */ /* 0x000fe4000fffe0ff */
[----:B------:R-:W-:Y:S01]  /*51b0*/  USEL UR25, UR4, URZ, UP0 ;  /* 0x000000ff04197287 */ /* 0x000fe20008000000 */
[----:B------:R-:W-:Y:S01]  /*51c0*/  @!P1 R2UR UR4, R0 ;  /* 0x00000000000492ca */ /* 0x000fe200000e0000 */
[----:B------:R-:W-:Y:S01]  /*51d0*/  USEL UR18, URZ, 0x1, UP0 ;  /* 0x00000001ff127887 */ /* 0x000fe20008000000 */
[----:B------:R-:W-:Y:S01]  /*51e0*/  SEL R0, RZ, 0x1, P0 ;  /* 0x00000001ff007807 */ /* 0x000fe20000000000 */
[----:B------:R-:W-:Y:S02]  /*51f0*/  VOTEU.ALL UP0, P1 ;  /* 0x0000000000ff7886 */ /* 0x000fe40000800000 */
[----:B------:R-:W-:Y:S01]  /*5200*/  IMAD.U32 R4, RZ, RZ, UR6 ;  /* 0x00000006ff047e24 */ /* 0x000fe2000f8e00ff */
[----:B------:R-:W-:Y:S02]  /*5210*/  LOP3.LUT R9, R9, R0, RZ, 0x3c, !PT ;  /* 0x0000000009097212 */ /* 0x000fe400078e3cff */
[----:B------:R-:W-:Y:S02]  /*5220*/  LOP3.LUT R11, R11, UR18, RZ, 0x3c, !PT ;  /* 0x000000120b0b7c12 */ /* 0x000fe4000f8e3cff */
[----:B------:R-:W-:Y:S03]  /*5230*/  @!P1 R2UR UR6, R4 ;  /* 0x00000000040692ca */ /* 0x000fe600000e0000 */
[----:B------:R-:W-:Y:S01]  /*5240*/  IMAD.U32 R5, RZ, RZ, UR4 ;  /* 0x00000004ff057e24 */ /* 0x000fe2000f8e00ff */
[----:B------:R-:W-:Y:S04]  /*5250*/  UPRMT UR4, UR54, 0x654, UR9 ;  /* 0x0000065436047896 */ /* 0x000fe80008000009 */
[----:B------:R-:W-:Y:S11]  /*5260*/  @!P1 R2UR UR7, R5 ;  /* 0x00000000050792ca */ /* 0x000ff600000e0000 */
[----:B------:R-:W-:Y:S02]  /*5270*/  @!UPT UIADD3 URZ, UPT, UPT, URZ, URZ, URZ ;  /* 0x000000fffffff290 */ /* 0x000fe4000fffe0ff */
[----:B------:R2:W-:Y:S01]  /*5280*/  @!UP0 UTMALDG.3D [UR8], [UR6], desc[UR20] ;  /* 0x00001408060085b4 */ /* 0x0005e20008011000 */
[----:B------:R2:W-:Y:S01]  /*5290*/  @!P1 SYNCS.ARRIVE.TRANS64.RED.A0TR RZ, [UR5+0x60], R3 ;  /* 0x00006003ffff99a7 */ /* 0x0005e20008300405 */
[----:B------:R-:W-:Y:S01]  /*52a0*/  SYNCS.ARRIVE.TRANS64.RED.A1T0 RZ, [UR4], RZ ;  /* 0x000000ffffff79a7 */ /* 0x000fe20008100404 */
[----:B------:R-:W-:Y:S05]  /*52b0*/  BRA.U UP2, `(.L_x_85) ;  /* 0xfffffff102d07547 */ /* 0x000fea000b83ffff */
[----:B------:R-:W-:Y:S01]  /*52c0*/  UIADD3 UR24, UPT, UPT, UR24, 0x78, URZ ;  /* 0x0000007818187890 */ /* 0x000fe2000fffe0ff */
[----:B------:R-:W-:-:S03]  /*52d0*/  SHF.L.U32 R2, R11, 0x1f, RZ ;  /* 0x0000001f0b027819 */ /* 0x000fc600000006ff */
[----:B------:R-:W-:-:S09]  /*52e0*/  ULEA UR4, UR25, UR24, 0x3 ;  /* 0x0000001819047291 */ /* 0x000fd2000f8e18ff */
[----:B------:R-:W3:Y:S02]  /*52f0*/  SYNCS.PHASECHK.TRANS64.TRYWAIT P0, [UR4], R2 ;  /* 0x00000002ff0075a7 */ /* 0x000ee40008001104 */
[----:B---3--:R-:W-:Y:S05]  /*5300*/  @!P0 BRA `(.L_x_86) ;  /* 0x0000003000008947 */ /* 0x008fea0003800000 */
.L_x_162:
[----:B------:R-:W-:-:S04]  /*5310*/  UIADD3 UR4, UPT, UPT, UR25, 0x1, URZ ;  /* 0x0000000119047890 */ /* 0x000fc8000fffe0ff */
[----:B------:R-:W-:-:S04]  /*5320*/  UISETP.NE.AND UP0, UPT, UR4, 0x3, UPT ;  /* 0x000000030400788c */ /* 0x000fc8000bf05270 */
[----:B--2---:R-:W-:Y:S02]  /*5330*/  USEL UR6, URZ, 0x1, UP0 ;  /* 0x00000001ff067887 */ /* 0x004fe40008000000 */
[----:B------:R-:W-:-:S04]  /*5340*/  USEL UR4, UR4, URZ, UP0 ;  /* 0x000000ff04047287 */ /* 0x000fc80008000000 */
[----:B------:R-:W-:Y:S01]  /*5350*/  ULEA UR5, UR4, UR24, 0x3 ;  /* 0x0000001804057291 */ /* 0x000fe2000f8e18ff */
[----:B------:R-:W-:-:S04]  /*5360*/  LOP3.LUT R11, R11, UR6, RZ, 0x3c, !PT ;  /* 0x000000060b0b7c12 */ /* 0x000fc8000f8e3cff */
[----:B---3--:R-:W-:-:S04]  /*5370*/  SHF.L.U32 R2, R11, 0x1f, RZ ;  /* 0x0000001f0b027819 */ /* 0x008fc800000006ff */
[----:B------:R-:W2:Y:S02]  /*5380*/  SYNCS.PHASECHK.TRANS64.TRYWAIT P0, [UR5], R2 ;  /* 0x00000002ff0075a7 */ /* 0x000ea40008001105 */
[----:B--2---:R-:W-:Y:S05]  /*5390*/  @!P0 BRA `(.L_x_87) ;  /* 0x0000002c00f48947 */ /* 0x004fea0003800000 */
.L_x_164:
[----:B------:R-:W-:-:S04]  /*53a0*/  UIADD3 UR4, UPT, UPT, UR4, 0x1, URZ ;  /* 0x0000000104047890 */ /* 0x000fc8000fffe0ff */
[----:B------:R-:W-:-:S04]  /*53b0*/  UISETP.NE.AND UP0, UPT, UR4, 0x3, UPT ;  /* 0x000000030400788c */ /* 0x000fc8000bf05270 */
[----:B------:R-:W-:Y:S02]  /*53c0*/  USEL UR5, URZ, 0x1, UP0 ;  /* 0x00000001ff057887 */ /* 0x000fe40008000000 */
[----:B------:R-:W-:-:S04]  /*53d0*/  USEL UR4, UR4, URZ, UP0 ;  /* 0x000000ff04047287 */ /* 0x000fc80008000000 */
[----:B------:R-:W-:Y:S01]  /*53e0*/  ULEA UR4, UR4, UR24, 0x3 ;  /* 0x0000001804047291 */ /* 0x000fe2000f8e18ff */
[----:B--2---:R-:W-:-:S04]  /*53f0*/  LOP3.LUT R2, R11, UR5, RZ, 0x3c, !PT ;  /* 0x000000050b027c12 */ /* 0x004fc8000f8e3cff */
[----:B------:R-:W-:Y:S01]  /*5400*/  SHF.L.U32 R2, R2, 0x1f, RZ ;  /* 0x0000001f02027819 */ /* 0x000fe200000006ff */
[----:B------:R-:W-:-:S07]  /*5410*/  IMAD.U32 R0, RZ, RZ, UR4 ;  /* 0x00000004ff007e24 */ /* 0x000fce000f8e00ff */
.L_x_88:
[----:B--2---:R2:W3:Y:S02]  /*5420*/  SYNCS.PHASECHK.TRANS64.TRYWAIT P0, [R0+URZ], R2 ;  /* 0x00000002000075a7 */ /* 0x0044e400080011ff */
[----:B---3--:R-:W-:Y:S05]  /*5430*/  @!P0 NANOSLEEP.SYNCS 0x989680 ;  /* 0x009896800000895d */ /* 0x008fea0003900000 */
[----:B------:R-:W3:Y:S02]  /*5440*/  @!P0 SYNCS.PHASECHK.TRANS64 P0, [R0+URZ], R2 ;  /* 0x00000002000085a7 */ /* 0x000ee400080010ff */
[----:B-1-3--:R-:W-:Y:S05]  /*5450*/  @P0 EXIT ;  /* 0x000000000000094d */ /* 0x00afea0003800000 */
[----:B------:R-:W-:Y:S05]  /*5460*/  BRA `(.L_x_88) ;  /* 0xfffffffc00ec7947 */ /* 0x000fea000383ffff */
.L_x_76:
[----:B------:R-:W-:-:S06]  /*5470*/  UISETP.GE.AND UP0, UPT, UR18, 0x4, UPT ;  /* 0x000000041200788c */ /* 0x000fcc000bf06270 */
[----:B------:R-:W-:-:S13]  /*5480*/  PLOP3.LUT P0, PT, PT, PT, UP0, 0x80, 0x8 ;  /* 0x000000000008781c */ /* 0x000fda0003f0f008 */
[----:B-1----:R-:W-:Y:S05]  /*5490*/  @!P0 EXIT ;  /* 0x000000000000894d */ /* 0x002fea0003800000 */
[----:B------:R-:W-:Y:S01]  /*54a0*/  BAR.SYNC.DEFER_BLOCKING 0x6, 0xa0 ;  /* 0x0182800000007b1d */ /* 0x000fe20000010000 */
[C---:B------:R-:W-:Y:S01]  /*54b0*/  IMAD.SHL.U32 R4, R63.reuse, 0x20, RZ ;  /* 0x000000203f047824 */ /* 0x040fe200078e00ff */
[C---:B------:R-:W-:Y:S01]  /*54c0*/  R2P PR, R63.reuse, 0x6 ;  /* 0x000000063f007804 */ /* 0x040fe20000000000 */
[C---:B------:R-:W-:Y:S01]  /*54d0*/  IMAD.SHL.U32 R2, R63.reuse, 0x4, RZ ;  /* 0x000000043f027824 */ /* 0x040fe200078e00ff */
[----:B------:R-:W-:Y:S01]  /*54e0*/  CS2R R58, SRZ ;  /* 0x00000000003a7805 */ /* 0x000fe2000001ff00 */
[C---:B------:R-:W-:Y:S01]  /*54f0*/  IMAD.U32 R23, R63.reuse, 0x10000, RZ ;  /* 0x000100003f177824 */ /* 0x040fe200078e00ff */
[----:B------:R-:W-:Y:S01]  /*5500*/  UMOV UR44, 0x400 ;  /* 0x00000400002c7882 */ /* 0x000fe20000000000 */
[----:B------:R-:W1:Y:S01]  /*5510*/  LDCU.64 UR4, c[0x0][0x890] ;  /* 0x00011200ff0477ac */ /* 0x000e620008000a00 */
[----:B------:R-:W2:Y:S01]  /*5520*/  LDC.64 R50, c[0x0][0x8b0] ;  /* 0x00022c00ff327b82 */ /* 0x000ea20000000a00 */
[C---:B------:R-:W-:Y:S01]  /*5530*/  LOP3.LUT R3, R4.reuse, 0xe0, RZ, 0xc0, !PT ;  /* 0x000000e004037812 */ /* 0x040fe200078ec0ff */
[----:B------:R-:W-:Y:S01]  /*5540*/  IMAD.SHL.U32 R27, R63, 0x10, RZ ;  /* 0x000000103f1b7824 */ /* 0x000fe200078e00ff */
[----:B------:R-:W-:Y:S01]  /*5550*/  ULEA UR44, UR54, UR44, 0x18 ;  /* 0x0000002c362c7291 */ /* 0x000fe2000f8ec0ff */
[----:B------:R-:W-:Y:S01]  /*5560*/  LOP3.LUT R4, R4, 0x100, RZ, 0xc0, !PT ;  /* 0x0000010004047812 */ /* 0x000fe200078ec0ff */
[----:B------:R-:W-:Y:S01]  /*5570*/  IMAD.MOV.U32 R62, RZ, RZ, 0x8 ;  /* 0x00000008ff3e7424 */ /* 0x000fe200078e00ff */
[----:B------:R-:W-:Y:S01]  /*5580*/  LOP3.LUT R2, R3, 0x1c, R2, 0xf8, !PT ;  /* 0x0000001c03027812 */ /* 0x000fe200078ef802 */
[----:B------:R-:W-:Y:S01]  /*5590*/  IMAD.MOV.U32 R61, RZ, RZ, 0x10 ;  /* 0x00000010ff3d7424 */ /* 0x000fe200078e00ff */
[----:B------:R-:W3:Y:S01]  /*55a0*/  LDC.64 R48, c[0x0][0x8a8] ;  /* 0x00022a00ff307b82 */ /* 0x000ee20000000a00 */
[----:B------:R-:W-:Y:S01]  /*55b0*/  SHF.R.U32.HI R3, RZ, 0x2, R63 ;  /* 0x00000002ff037819 */ /* 0x000fe2000001163f */
[----:B------:R-:W-:Y:S01]  /*55c0*/  IMAD.MOV.U32 R22, RZ, RZ, RZ ;  /* 0x000000ffff167224 */ /* 0x000fe200078e00ff */
[----:B------:R-:W-:Y:S01]  /*55d0*/  LOP3.LUT R23, R23, 0x600000, RZ, 0xc0, !PT ;  /* 0x0060000017177812 */ /* 0x000fe200078ec0ff */
[----:B------:R-:W-:Y:S01]  /*55e0*/  IMAD.MOV.U32 R60, RZ, RZ, RZ ;  /* 0x000000ffff3c7224 */ /* 0x000fe200078e00ff */
[----:B------:R-:W-:Y:S01]  /*55f0*/  LOP3.LUT R27, R4, 0x600, R27, 0xf8, !PT ;  /* 0x00000600041b7812 */ /* 0x000fe200078ef81b */
[----:B------:R-:W4:Y:S01]  /*5600*/  LDCU UR63, c[0x0][0x370] ;  /* 0x00006e00ff3f77ac */ /* 0x000f220008000800 */
[----:B------:R-:W-:Y:S01]  /*5610*/  LOP3.LUT R2, R2, 0x4, R3, 0x78, !PT ;  /* 0x0000000402027812 */ /* 0x000fe200078e7803 */
[----:B------:R-:W4:Y:S01]  /*5620*/  LDS R0, [UR44+0x150] ;  /* 0x0001502cff007984 */ /* 0x000f220008000800 */
[----:B-1----:R-:W-:Y:S01]  /*5630*/  IMAD.U32 R65, RZ, RZ, UR4 ;  /* 0x00000004ff417e24 */ /* 0x002fe2000f8e00ff */
[----:B------:R-:W-:Y:S01]  /*5640*/  UIADD3 UR4, UPT, UPT, UR44, 0x400, URZ ;  /* 0x000004002c047890 */ /* 0x000fe2000fffe0ff */
[----:B------:R-:W-:Y:S01]  /*5650*/  LOP3.LUT R27, R27, R2, RZ, 0xfc, !PT ;  /* 0x000000021b1b7212 */ /* 0x000fe200078efcff */
[----:B------:R-:W-:Y:S01]  /*5660*/  IMAD.U32 R64, RZ, RZ, UR5 ;  /* 0x00000005ff407e24 */ /* 0x000fe2000f8e00ff */
[----:B------:R-:W-:Y:S01]  /*5670*/  LOP3.LUT R63, R63, 0x60, RZ, 0xc0, !PT ;  /* 0x000000603f3f7812 */ /* 0x000fe200078ec0ff */
[----:B------:R-:W1:Y:S01]  /*5680*/  LDCU UR43, c[0x0][0xb0c] ;  /* 0x00016180ff2b77ac */ /* 0x000e620008000800 */
[----:B------:R-:W-:Y:S01]  /*5690*/  SEL R62, R62, 0xfffffff8, !P1 ;  /* 0xfffffff83e3e7807 */ /* 0x000fe20004800000 */
[----:B------:R-:W-:Y:S01]  /*56a0*/  IMAD.U32 R67, RZ, RZ, UR4 ;  /* 0x00000004ff437e24 */ /* 0x000fe2000f8e00ff */
[----:B------:R-:W-:Y:S01]  /*56b0*/  SEL R61, R61, 0xfffffff0, !P2 ;  /* 0xfffffff03d3d7807 */ /* 0x000fe20005000000 */
[----:B------:R-:W1:Y:S01]  /*56c0*/  LDCU UR39, c[0x0][0xb30] ;  /* 0x00016600ff2777ac */ /* 0x000e620008000800 */
[----:B------:R-:W1:Y:S01]  /*56d0*/  LDCU.64 UR60, c[0x0][0x888] ;  /* 0x00011100ff3c77ac */ /* 0x000e620008000a00 */
[----:B------:R-:W1:Y:S01]  /*56e0*/  LDCU.64 UR40, c[0x0][0xb28] ;  /* 0x00016500ff2877ac */ /* 0x000e620008000a00 */
[----:B------:R-:W1:Y:S01]  /*56f0*/  LDCU.128 UR56, c[0x0][0xb10] ;  /* 0x00016200ff3877ac */ /* 0x000e620008000c00 */
[----:B------:R-:W1:Y:S01]  /*5700*/  LDCU UR62, c[0x0][0x374] ;  /* 0x00006e80ff3e77ac */ /* 0x000e620008000800 */
[----:B------:R-:W-:Y:S01]  /*5710*/  UMOV UR55, 0x1 ;  /* 0x0000000100377882 */ /* 0x000fe20000000000 */
[----:B------:R-:W-:Y:S01]  /*5720*/  UMOV UR46, URZ ;  /* 0x000000ff002e7c82 */ /* 0x000fe20008000000 */
[----:B------:R-:W-:Y:S01]  /*5730*/  UMOV UR53, URZ ;  /* 0x000000ff00357c82 */ /* 0x000fe20008000000 */
[----:B------:R-:W-:Y:S01]  /*5740*/  UMOV UR52, URZ ;  /* 0x000000ff00347c82 */ /* 0x000fe20008000000 */
[----:B-1234-:R-:W-:-:S07]  /*5750*/  IMAD.IADD R23, R0, 0x1, R23 ;  /* 0x0000000100177824 */ /* 0x01efce00078e0217 */
.L_x_119:
[C---:B------:R-:W-:Y:S02]  /*5760*/  LEA R0, R58.reuse, UR44, 0x3 ;  /* 0x0000002c3a007c11 */ /* 0x040fe4000f8e18ff */
[----:B------:R-:W-:Y:S02]  /*5770*/  SHF.L.U32 R2, R59, 0x1f, RZ ;  /* 0x0000001f3b027819 */ /* 0x000fe400000006ff */
[----:B------:R-:W-:Y:S02]  /*5780*/  LEA R4, R58, UR44, 0x4 ;  /* 0x0000002c3a047c11 */ /* 0x000fe4000f8e20ff */
[----:B------:R-:W1:Y:S02]  /*5790*/  SYNCS.PHASECHK.TRANS64.TRYWAIT P0, [R0+URZ+0xa0], R2 ;  /* 0x0000a002000075a7 */ /* 0x000e6400080011ff */
[----:B-1----:R-:W-:Y:S05]  /*57a0*/  @!P0 BRA `(.L_x_89) ;  /* 0x0000002c00088947 */ /* 0x002fea0003800000 */
.L_x_165:
[----:B------:R-:W-:Y:S01]  /*57b0*/  R2UR UR7, R66 ;  /* 0x00000000420772ca */ /* 0x000fe200000e0000 */
[----:B------:R-:W2:Y:S01]  /*57c0*/  LDS.128 R4, [R4+0x130] ;  /* 0x0001300004047984 */ /* 0x000ea20000000c00 */
[----:B-1----:R-:W-:Y:S01]  /*57d0*/  VIADD R0, R0, 0xb0 ;  /* 0x000000b000007836 */ /* 0x002fe20000000000 */
[----:B------:R-:W-:Y:S04]  /*57e0*/  UISETP.GE.AND UP0, UPT, UR42, 0x1, UPT ;  /* 0x000000012a00788c */ /* 0x000fe8000bf06270 */
[----:B------:R-:W-:Y:S01]  /*57f0*/  PRMT R0, RZ, 0x654, R0 ;  /* 0x00000654ff007816 */ /* 0x000fe20000000000 */
[----:B------:R-:W-:Y:S01]  /*5800*/  @!PT LDS RZ, [RZ] ;  /* 0x00000000fffff984 */ /* 0x000fe20000000800 */
[----:B------:R-:W-:Y:S01]  /*5810*/  @!PT LDS RZ, [RZ] ;  /* 0x00000000fffff984 */ /* 0x000fe20000000800 */
[----:B------:R-:W-:Y:S01]  /*5820*/  @!PT LDS RZ, [RZ] ;  /* 0x00000000fffff984 */ /* 0x000fe20000000800 */
[----:B------:R-:W-:Y:S01]  /*5830*/  @!PT LDS RZ, [RZ] ;  /* 0x00000000fffff984 */ /* 0x000fe20000000800 */
[----:B------:R1:W-:Y:S06]  /*5840*/  MEMBAR.ALL.CTA ;  /* 0x0000000000007992 */ /* 0x0003ec0000008000 */
[----:B-1----:R-:W1:Y:S02]  /*5850*/  FENCE.VIEW.ASYNC.S ;  /* 0x00000000000073c6 */ /* 0x002e640000000000 */
[----:B-1----:R1:W-:Y:S01]  /*5860*/  SYNCS.ARRIVE.TRANS64.RED.A1T0 RZ, [R0+URZ], RZ ;  /* 0x000000ff00ff79a7 */ /* 0x0023e200081004ff */
[----:B--2---:R-:W-:Y:S11]  /*5870*/  LOP3.LUT P0, RZ, R6, 0x1, RZ, 0xc0, !PT ;  /* 0x0000000106ff7812 */ /* 0x004ff6000780c0ff */
[----:B------:R-:W-:Y:S02]  /*5880*/  @!UPT UIADD3 URZ, UPT, UPT, URZ, URZ, URZ ;  /* 0x000000fffffff290 */ /* 0x000fe4000fffe0ff */
[----:B------:R-:W-:Y:S01]  /*5890*/  VOTEU.ANY UP1, P0 ;  /* 0x0000000000ff7886 */ /* 0x000fe20000020100 */
[----:B------:R-:W-:Y:S01]  /*58a0*/  PLOP3.LUT P0, PT, PT, PT, UP1, 0x80, 0x8 ;  /* 0x000000000008781c */ /* 0x000fe20003f0f018 */
[----:B------:R-:W-:Y:S06]  /*58b0*/  UP2UR UR4, UPR, URZ, 0x2 ;  /* 0x00000002ff047883 */ /* 0x000fec0008000000 */
[----:B------:R-:W-:Y:S06]  /*58c0*/  IMAD.U32 R68, RZ, RZ, UR4 ;  /* 0x00000004ff447e24 */ /* 0x000fec000f8e00ff */
[----:B------:R-:W-:Y:S02]  /*58d0*/  @P0 SHF.R.U32.HI R2, RZ, 0x10, R5 ;  /* 0x00000010ff020819 */ /* 0x000fe40000011605 */
[----:B------:R-:W-:Y:S02]  /*58e0*/  @P0 MOV R3, R4 ;  /* 0x0000000400030202 */ /* 0x000fe40000000f00 */
[----:B------:R-:W-:Y:S02]  /*58f0*/  @P0 R2UR UR4, R2 ;  /* 0x00000000020402ca */ /* 0x000fe400000e0000 */
[----:B------:R-:W-:Y:S02]  /*5900*/  @P0 LOP3.LUT R4, R5, 0xffff, RZ, 0xc0, !PT ;  /* 0x0000ffff05040812 */ /* 0x000fe400078ec0ff */
[----:B------:R-:W-:Y:S02]  /*5910*/  @P0 R2UR UR6, R3 ;  /* 0x00000000030602ca */ /* 0x000fe400000e0000 */
[----:B------:R-:W-:Y:S07]  /*5920*/  @P0 R2UR UR5, R4 ;  /* 0x00000000040502ca */ /* 0x000fee00000e0000 */
[----:B------:R-:W-:Y:S02]  /*5930*/  @UP1 UMOV UR7, UR4 ;  /* 0x0000000400071c82 */ /* 0x000fe40008000000 */
[----:B------:R-:W-:Y:S02]  /*5940*/  IMAD.U32 R66, RZ, RZ, UR7 ;  /* 0x00000007ff427e24 */ /* 0x000fe4000f8e00ff */
[----:B------:R-:W-:Y:S02]  /*5950*/  @UP1 UMOV UR38, UR6 ;  /* 0x0000000600261c82 */ /* 0x000fe40008000000 */
[----:B------:R-:W-:Y:S01]  /*5960*/  @UP1 UMOV UR37, UR5 ;  /* 0x0000000500251c82 */ /* 0x000fe20008000000 */
[----:B-1----:R-:W-:Y:S05]  /*5970*/  BRA.U !UP0, `(.L_x_90) ;  /* 0x0000000108cc7547 */ /* 0x002fea000b800000 */
[----:B------:R-:W1:Y:S01]  /*5980*/  LDCU UR12, c[0x0][0xb20] ;  /* 0x00016400ff0c77ac */ /* 0x000e620008000800 */
[----:B------:R-:W-:Y:S02]  /*5990*/  UIMAD.WIDE.U32 UR4, UR62, UR59, URZ ;  /* 0x0000003b3e0472a5 */ /* 0x000fe4000f8e00ff */
[----:B------:R-:W-:Y:S02]  /*59a0*/  UIMAD.WIDE.U32 UR6, UR63, UR56, URZ ;  /* 0x000000383f0672a5 */ /* 0x000fe4000f8e00ff */
[----:B------:R-:W-:Y:S02]  /*59b0*/  UISETP.NE.AND UP0, UPT, UR58, 0x1, UPT ;  /* 0x000000013a00788c */ /* 0x000fe4000bf05270 */
[----:B------:R-:W-:Y:S02]  /*59c0*/  UIMAD.WIDE.U32 UR8, UR37, UR59, URZ ;  /* 0x0000003b250872a5 */ /* 0x000fe4000f8e00ff */
[----:B------:R-:W-:Y:S02]  /*59d0*/  UIMAD.WIDE.U32 UR10, UR38, UR56, URZ ;  /* 0x00000038260a72a5 */ /* 0x000fe4000f8e00ff */
[----:B------:R-:W-:Y:S02]  /*59e0*/  UISETP.NE.AND UP1, UPT, UR43, 0x1, UPT ;  /* 0x000000012b00788c */ /* 0x000fe4000bf25270 */
[----:B------:R-:W-:Y:S01]  /*59f0*/  UISETP.NE.AND UP2, UPT, UR42, 0x1, UPT ;  /* 0x000000012a00788c */ /* 0x000fe2000bf45270 */
[----:B------:R-:W-:Y:S02]  /*5a00*/  UMOV UR4, UR5 ;  /* 0x0000000500047c82 */ /* 0x000fe40008000000 */
[----:B-1----:R-:W-:Y:S03]  /*5a10*/  USHF.R.U32.HI UR5, URZ, UR12, UR4 ;  /* 0x0000000cff057299 */ /* 0x002fe60008011604 */
[----:B------:R-:W-:Y:S02]  /*5a20*/  UMOV UR4, UR7 ;  /* 0x0000000700047c82 */ /* 0x000fe40008000000 */
[----:B------:R-:W-:Y:S02]  /*5a30*/  USHF.R.U32.HI UR7, URZ, UR57, UR4 ;  /* 0x00000039ff077299 */ /* 0x000fe40008011604 */
[----:B------:R-:W-:Y:S02]  /*5a40*/  USEL UR4, UR62, UR5, !UP0 ;  /* 0x000000053e047287 */ /* 0x000fe4000c000000 */
[----:B------:R-:W-:Y:S01]  /*5a50*/  USEL UR7, UR63, UR7, !UP1 ;  /* 0x000000073f077287 */ /* 0x000fe2000c800000 */
[----:B------:R-:W-:Y:S01]  /*5a60*/  UMOV UR5, UR9 ;  /* 0x0000000900057c82 */ /* 0x000fe20008000000 */
[----:B------:R-:W-:Y:S02]  /*5a70*/  UIMAD.WIDE.U32 UR8, UR4, UR40, URZ ;  /* 0x00000028040872a5 */ /* 0x000fe4000f8e00ff */
[----:B------:R-:W-:Y:S03]  /*5a80*/  USHF.R.U32.HI UR6, URZ, UR12, UR5 ;  /* 0x0000000cff067299 */ /* 0x000fe60008011605 */
[----:B------:R-:W-:Y:S01]  /*5a90*/  UMOV UR5, UR11 ;  /* 0x0000000b00057c82 */ /* 0x000fe20008000000 */
[----:B------:R-:W-:Y:S02]  /*5aa0*/  UIMAD.WIDE.U32 UR10, UR7, UR40, URZ ;  /* 0x00000028070a72a5 */ /* 0x000fe4000f8e00ff */
[----:B------:R-:W-:Y:S02]  /*5ab0*/  USHF.R.U32.HI UR12, URZ, UR57, UR5 ;  /* 0x00000039ff0c7299 */ /* 0x000fe40008011605 */
[----:B------:R-:W-:Y:S01]  /*5ac0*/  USEL UR6, UR37, UR6, !UP0 ;  /* 0x0000000625067287 */ /* 0x000fe2000c000000 */
[----:B------:R-:W-:Y:S02]  /*5ad0*/  UMOV UR5, UR9 ;  /* 0x0000000900057c82 */ /* 0x000fe40008000000 */
[----:B------:R-:W-:Y:S01]  /*5ae0*/  UMOV UR10, UR11 ;  /* 0x0000000b000a7c82 */ /* 0x000fe20008000000 */
[----:B------:R-:W-:Y:S02]  /*5af0*/  @UP2 USHF.R.U32.HI UR4, URZ, UR41, UR5 ;  /* 0x00000029ff042299 */ /* 0x000fe40008011605 */
[----:B------:R-:W-:Y:S02]  /*5b00*/  @UP2 USHF.R.U32.HI UR7, URZ, UR41, UR10 ;  /* 0x00000029ff072299 */ /* 0x000fe4000801160a */
[----:B------:R-:W-:Y:S02]  /*5b10*/  UIMAD UR4, UR42, UR4, URZ ;  /* 0x000000042a0472a4 */ /* 0x000fe4000f8e02ff */
[----:B------:R-:W-:Y:S02]  /*5b20*/  UIMAD.WIDE.U32 UR10, UR6, UR40, URZ ;  /* 0x00000028060a72a5 */ /* 0x000fe4000f8e00ff */
[----:B------:R-:W-:Y:S02]  /*5b30*/  USEL UR5, UR38, UR12, !UP1 ;  /* 0x0000000c26057287 */ /* 0x000fe4000c800000 */
[----:B------:R-:W-:Y:S02]  /*5b40*/  UIMAD UR8, UR42, UR7, URZ ;  /* 0x000000072a0872a4 */ /* 0x000fe4000f8e02ff */
[----:B------:R-:W-:Y:S03]  /*5b50*/  UISETP.GE.AND UP0, UPT, UR6, UR4, UPT ;  /* 0x000000040600728c */ /* 0x000fe6000bf06270 */
[----:B------:R-:W-:Y:S01]  /*5b60*/  UMOV UR4, UR11 ;  /* 0x0000000b00047c82 */ /* 0x000fe20008000000 */
[----:B------:R-:W-:Y:S02]  /*5b70*/  UISETP.GE.OR UP0, UPT, UR5, UR8, UP0 ;  /* 0x000000080500728c */ /* 0x000fe40008706670 */
[----:B------:R-:W-:Y:S02]  /*5b80*/  USHF.R.U32.HI UR4, URZ, UR41, UR4 ;  /* 0x00000029ff047299 */ /* 0x000fe40008011604 */
[----:B------:R-:W-:Y:S02]  /*5b90*/  UIMAD.WIDE.U32 UR8, UR5, UR40, URZ ;  /* 0x00000028050872a5 */ /* 0x000fe4000f8e00ff */
[----:B------:R-:W-:Y:S02]  /*5ba0*/  USEL UR11, UR6, UR4, !UP2 ;  /* 0x00000004060b7287 */ /* 0x000fe4000d000000 */
[----:B------:R-:W-:Y:S02]  /*5bb0*/  UIADD3 UR8, UPT, UPT, -UR5, URZ, URZ ;  /* 0x000000ff05087290 */ /* 0x000fe4000fffe1ff */
[----:B------:R-:W-:Y:S01]  /*5bc0*/  UIADD3 UR10, UPT, UPT, -UR11, URZ, URZ ;  /* 0x000000ff0b0a7290 */ /* 0x000fe2000fffe1ff */
[----:B------:R-:W-:Y:S01]  /*5bd0*/  @!UP0 UMOV UR4, UR9 ;  /* 0x0000000900048c82 */ /* 0x000fe20008000000 */
[----:B------:R-:W-:Y:S02]  /*5be0*/  UIADD3 UR9, UPT, UPT, -UR6, URZ, URZ ;  /* 0x000000ff06097290 */ /* 0x000fe4000fffe1ff */
[----:B------:R-:W-:Y:S02]  /*5bf0*/  @!UP0 USHF.R.U32.HI UR4, URZ, UR41, UR4 ;  /* 0x00000029ff048299 */ /* 0x000fe40008011604 */
[----:B------:R-:W-:Y:S02]  /*5c00*/  UIMAD UR10, UR42, UR10, UR6 ;  /* 0x0000000a2a0a72a4 */ /* 0x000fe4000f8e0206 */
[----:B------:R-:W-:Y:S04]  /*5c10*/  @!UP0 USEL UR4, UR5, UR4, !UP2 ;  /* 0x0000000405048287 */ /* 0x000fe8000d000000 */
[----:B------:R-:W-:Y:S02]  /*5c20*/  @!UP0 UIMAD UR10, UR7, UR10, UR4 ;  /* 0x0000000a070a82a4 */ /* 0x000fe4000f8e0204 */
[----:B------:R-:W-:Y:S02]  /*5c30*/  @!UP0 UIADD3 UR11, UPT, UPT, UR11, -UR4, URZ ;  /* 0x800000040b0b8290 */ /* 0x000fe4000fffe0ff */
[----:B------:R-:W-:Y:S02]  /*5c40*/  UIMAD UR7, UR43, UR8, UR38 ;  /* 0x000000082b0772a4 */ /* 0x000fe4000f8e0226 */
[----:B------:R-:W-:Y:S02]  /*5c50*/  @!UP0 UIMAD UR6, UR11, UR42, UR5 ;  /* 0x0000002a0b0682a4 */ /* 0x000fe4000f8e0205 */
[----:B------:R-:W-:Y:S01]  /*5c60*/  UIMAD UR4, UR58, UR9, UR37 ;  /* 0x000000093a0472a4 */ /* 0x000fe2000f8e0225 */
[----:B------:R-:W-:Y:S02]  /*5c70*/  @!UP0 UMOV UR5, UR10 ;  /* 0x0000000a00058c82 */ /* 0x000fe40008000000 */
[----:B------:R-:W-:Y:S02]  /*5c80*/  UIMAD UR38, UR5, UR43, UR7 ;  /* 0x0000002b052672a4 */ /* 0x000fe4000f8e0207 */
[----:B------:R-:W-:Y:S11]  /*5c90*/  UIMAD UR37, UR6, UR58, UR4 ;  /* 0x0000003a062572a4 */ /* 0x000ff6000f8e0204 */
[----:B------:R-:W-:Y:S01]  /*5ca0*/  @!UPT UIADD3 URZ, UPT, UPT, URZ, URZ, URZ ;  /* 0x000000fffffff290 */ /* 0x000fe2000fffe0ff */
.L_x_90:
[----:B------:R-:W-:Y:S01]  /*5cb0*/  UISETP.NE.AND UP0, UPT, UR39, 0x1, UPT ;  /* 0x000000012700788c */ /* 0x000fe2000bf05270 */
[----:B------:R-:W-:Y:S01]  /*5cc0*/  R2UR UR11, R67 ;  /* 0x00000000430b72ca */ /* 0x000fe200000e0000 */
[----:B------:R-:W-:Y:S01]  /*5cd0*/  USHF.L.U32 UR50, UR26, 0x6, URZ ;  /* 0x000000061a327899 */ /* 0x000fe200080006ff */
[----:B------:R-:W-:Y:S01]  /*5ce0*/  IADD3 R58, PT, PT, R58, 0x1, RZ ;  /* 0x000000013a3a7810 */ /* 0x000fe20007ffe0ff */
[----:B------:R-:W-:Y:S07]  /*5cf0*/  USHF.L.U32 UR49, UR27, 0x6, URZ ;  /* 0x000000061b317899 */ /* 0x000fee00080006ff */
[----:B------:R-:W1:Y:S01]  /*5d00*/  @!UP0 LDCU.128 UR12, c[0x0][0xb10] ;  /* 0x00016200ff0c87ac */ /* 0x000e620008000c00 */
[----:B------:R-:W2:Y:S01]  /*5d10*/  @!UP0 LDCU UR5, c[0x0][0xb0c] ;  /* 0x00016180ff0587ac */ /* 0x000ea20008000800 */
[----:B------:R-:W3:Y:S01]  /*5d20*/  @!UP0 LDCU UR10, c[0x0][0xb20] ;  /* 0x00016400ff0a87ac */ /* 0x000ee20008000800 */
[----:B-1----:R-:W-:Y:S02]  /*5d30*/  UIMAD.WIDE.U32 UR8, UR38, UR12, URZ ;  /* 0x0000000c260872a5 */ /* 0x002fe4000f8e00ff */
[----:B------:R-:W-:Y:S02]  /*5d40*/  UIMAD.WIDE.U32 UR6, UR37, UR15, URZ ;  /* 0x0000000f250672a5 */ /* 0x000fe4000f8e00ff */
[----:B------:R-:W-:Y:S03]  /*5d50*/  @!UP0 UISETP.NE.AND UP1, UPT, UR14, 0x1, UPT ;  /* 0x000000010e00888c */ /* 0x000fe6000bf25270 */
[----:B------:R-:W-:Y:S01]  /*5d60*/  @!UP0 UMOV UR4, UR9 ;  /* 0x0000000900048c82 */ /* 0x000fe20008000000 */
[----:B--2---:R-:W-:Y:S02]  /*5d70*/  @!UP0 UISETP.NE.AND UP2, UPT, UR5, 0x1, UPT ;  /* 0x000000010500888c */ /* 0x004fe4000bf45270 */
[----:B------:R-:W-:Y:S01]  /*5d80*/  @!UP0 USHF.R.U32.HI UR4, URZ, UR13, UR4 ;  /* 0x0000000dff048299 */ /* 0x000fe20008011604 */
[----:B------:R-:W-:Y:S02]  /*5d90*/  @!UP0 UMOV UR6, UR7 ;  /* 0x0000000700068c82 */ /* 0x000fe40008000000 */
[----:B---3--:R-:W-:Y:S02]  /*5da0*/  @!UP0 USHF.R.U32.HI UR6, URZ, UR10, UR6 ;  /* 0x0000000aff068299 */ /* 0x008fe40008011606 */
[----:B------:R-:W-:Y:S02]  /*5db0*/  @!UP0 USEL UR7, UR38, UR4, !UP2 ;  /* 0x0000000426078287 */ /* 0x000fe4000d000000 */
[----:B------:R-:W-:Y:S04]  /*5dc0*/  @!UP0 USEL UR6, UR37, UR6, !UP1 ;  /* 0x0000000625068287 */ /* 0x000fe8000c800000 */
[----:B------:R-:W-:Y:S02]  /*5dd0*/  @!UP0 UIADD3 UR4, UPT, UPT, -UR7, UR6, URZ ;  /* 0x0000000607048290 */ /* 0x000fe4000fffe1ff */
[----:B------:R-:W-:Y:S02]  /*5de0*/  @!UP0 UIADD3 UR6, UPT, UPT, UR7, -UR6, URZ ;  /* 0x8000000607068290 */ /* 0x000fe4000fffe0ff */
[----:B------:R-:W-:Y:S02]  /*5df0*/  @!UP0 UIMAD UR38, UR4, UR5, UR38 ;  /* 0x00000005042682a4 */ /* 0x000fe4000f8e0226 */
[----:B------:R-:W-:Y:S02]  /*5e00*/  @!UP0 UIMAD UR37, UR6, UR14, UR37 ;  /* 0x0000000e062582a4 */ /* 0x000fe4000f8e0225 */
[----:B------:R-:W-:Y:S09]  /*5e10*/  ULOP3.LUT UP0, URZ, UR11, 0x3f0, URZ, 0xc0, !UPT ;  /* 0x000003f00bff7892 */ /* 0x000ff2000f80c0ff */
[----:B------:R-:W-:Y:S05]  /*5e20*/  BRA.U !UP0, `(.L_x_91) ;  /* 0x00000001087c7547 */ /* 0x000fea000b800000 */
[----:B------:R-:W1:Y:S01]  /*5e30*/  LDCU.64 UR8, c[0x4][0x80] ;  /* 0x01001000ff0877ac */ /* 0x000e620008000a00 */
[----:B------:R-:W-:Y:S01]  /*5e40*/  MOV R2, 0x0 ;  /* 0x0000000000027802 */ /* 0x000fe20000000f00 */
[----:B------:R-:W-:Y:S02]  /*5e50*/  HFMA2 R12, -RZ, RZ, 0, 5.9604644775390625e-08 ;  /* 0x00000001ff0c7431 */ /* 0x000fe400000001ff */
[----:B------:R-:W-:Y:S01]  /*5e60*/  IMAD.MOV.U32 R8, RZ, RZ, 0x70 ;  /* 0x00000070ff087424 */ /* 0x000fe200078e00ff */
[----:B------:R2:W3:Y:S01]  /*5e70*/  LDC.64 R14, c[0x4][R2] ;  /* 0x01000000020e7b82 */ /* 0x0004e20000000a00 */
[----:B------:R-:W4:Y:S01]  /*5e80*/  LDCU.64 UR6, c[0x4][0x88] ;  /* 0x01001100ff0677ac */ /* 0x000f220008000a00 */
[----:B------:R-:W-:Y:S01]  /*5e90*/  IMAD.MOV.U32 R13, RZ, RZ, RZ ;  /* 0x000000ffff0d7224 */ /* 0x000fe200078e00ff */
[----:B------:R-:W2:Y:S01]  /*5ea0*/  LDCU.64 UR4, c[0x4][0x8] ;  /* 0x01000100ff0477ac */ /* 0x000ea20008000a00 */
[----:B-1----:R-:W-:Y:S01]  /*5eb0*/  MOV R5, UR9 ;  /* 0x0000000900057c02 */ /* 0x002fe20008000f00 */
[----:B------:R-:W-:Y:S01]  /*5ec0*/  IMAD.U32 R4, RZ, RZ, UR8 ;  /* 0x00000008ff047e24 */ /* 0x000fe2000f8e00ff */
[----:B----4-:R-:W-:Y:S01]  /*5ed0*/  MOV R7, UR7 ;  /* 0x0000000700077c02 */ /* 0x010fe20008000f00 */
[----:B------:R-:W-:Y:S01]  /*5ee0*/  IMAD.U32 R6, RZ, RZ, UR6 ;  /* 0x00000006ff067e24 */ /* 0x000fe2000f8e00ff */
[----:B--2---:R-:W-:Y:S01]  /*5ef0*/  MOV R11, UR5 ;  /* 0x00000005000b7c02 */ /* 0x004fe20008000f00 */
[----:B------:R-:W-:Y:S02]  /*5f00*/  IMAD.U32 R10, RZ, RZ, UR4 ;  /* 0x00000004ff0a7e24 */ /* 0x000fe4000f8e00ff */
[----:B------:R-:W-:Y:S07]  /*5f10*/  LEPC R20, `(.L_x_92) ;  /* 0x000000001014794e */ /* 0x000fee0000000000 */
[----:B---3-5:R-:W-:Y:S05]  /*5f20*/  CALL.ABS.NOINC R14 ;  /* 0x000000000e007343 */ /* 0x028fea0003c00000 */
.L_x_92:
[----:B------:R-:W1:Y:S01]  /*5f30*/  LDCU.64 UR8, c[0x4][0x80] ;  /* 0x01001000ff0877ac */ /* 0x000e620008000a00 */
[----:B------:R-:W2:Y:S01]  /*5f40*/  LDC.64 R2, c[0x4][R2] ;  /* 0x0100000002027b82 */ /* 0x000ea20000000a00 */
[----:B------:R-:W-:Y:S02]  /*5f50*/  HFMA2 R12, -RZ, RZ, 0, 5.9604644775390625e-08 ;  /* 0x00000001ff0c7431 */ /* 0x000fe400000001ff */
[----:B------:R-:W-:Y:S02]  /*5f60*/  IMAD.MOV.U32 R8, RZ, RZ, 0x70 ;  /* 0x00000070ff087424 */ /* 0x000fe400078e00ff */
[----:B------:R-:W-:Y:S01]  /*5f70*/  IMAD.MOV.U32 R13, RZ, RZ, RZ ;  /* 0x000000ffff0d7224 */ /* 0x000fe200078e00ff */
[----:B------:R-:W3:Y:S01]  /*5f80*/  LDCU.64 UR6, c[0x4][0x88] ;  /* 0x01001100ff0677ac */ /* 0x000ee20008000a00 */
[----:B------:R-:W4:Y:S01]  /*5f90*/  LDCU.64 UR4, c[0x4][0x8] ;  /* 0x01000100ff0477ac */ /* 0x000f220008000a00 */
[----:B-1----:R-:W-:Y:S02]  /*5fa0*/  MOV R4, UR8 ;  /* 0x0000000800047c02 */ /* 0x002fe40008000f00 */
[----:B------:R-:W-:Y:S02]  /*5fb0*/  MOV R5, UR9 ;  /* 0x0000000900057c02 */ /* 0x000fe40008000f00 */
[----:B---3--:R-:W-:Y:S01]  /*5fc0*/  MOV R7, UR7 ;  /* 0x0000000700077c02 */ /* 0x008fe20008000f00 */
[----:B------:R-:W-:Y:S01]  /*5fd0*/  IMAD.U32 R6, RZ, RZ, UR6 ;  /* 0x00000006ff067e24 */ /* 0x000fe2000f8e00ff */
[----:B----4-:R-:W-:Y:S01]  /*5fe0*/  MOV R11, UR5 ;  /* 0x00000005000b7c02 */ /* 0x010fe20008000f00 */
[----:B------:R-:W-:Y:S02]  /*5ff0*/  IMAD.U32 R10, RZ, RZ, UR4 ;  /* 0x00000004ff0a7e24 */ /* 0x000fe4000f8e00ff */
[----:B------:R-:W-:Y:S07]  /*6000*/  LEPC R20, `(.L_x_91) ;  /* 0x000000001014794e */ /* 0x000fee0000000000 */
[----:B--2---:R-:W-:Y:S05]  /*6010*/  CALL.ABS.NOINC R2 ;  /* 0x0000000002007343 */ /* 0x004fea0003c00000 */
.L_x_91:
[----:B------:R-:W-:Y:S02]  /*6020*/  R2UR UR6, R56 ;  /* 0x00000000380672ca */ /* 0x000fe400000e0000 */
[----:B------:R-:W-:Y:S02]  /*6030*/  R2UR UR5, R65 ;  /* 0x00000000410572ca */ /* 0x000fe400000e0000 */
[----:B------:R-:W-:Y:S02]  /*6040*/  R2UR UR4, R64 ;  /* 0x00000000400472ca */ /* 0x000fe400000e0000 */
[----:B------:R-:W-:Y:S02]  /*6050*/  ISETP.NE.U32.AND P4, PT, R50, RZ, PT ;  /* 0x000000ff3200720c */ /* 0x000fe40003f85070 */
[----:B------:R-:W-:Y:S02]  /*6060*/  ISETP.NE.U32.AND P2, PT, RZ, UR60, PT ;  /* 0x0000003cff007c0c */ /* 0x000fe4000bf45070 */
[----:B------:R-:W-:Y:S02]  /*6070*/  ISETP.NE.AND.EX P4, PT, R51, RZ, PT, P4 ;  /* 0x000000ff3300720c */ /* 0x000fe40003f85340 */
[----:B------:R-:W-:Y:S01]  /*6080*/  ISETP.NE.AND.EX P2, PT, RZ, UR61, PT, P2 ;  /* 0x0000003dff007c0c */ /* 0x000fe2000bf45320 */
[----:B------:R-:W-:Y:S02]  /*6090*/  UISETP.NE.AND UP2, UPT, UR6, URZ, UPT ;  /* 0x000000ff0600728c */ /* 0x000fe4000bf45270 */
[----:B------:R-:W-:Y:S04]  /*60a0*/  UISETP.NE.U32.AND UP0, UPT, UR5, URZ, UPT ;  /* 0x000000ff0500728c */ /* 0x000fe8000bf05070 */
[----:B------:R-:W-:Y:S01]  /*60b0*/  UISETP.NE.AND.EX UP1, UPT, UR4, URZ, UPT, UP0 ;  /* 0x000000ff0400728c */ /* 0x000fe2000bf25300 */
[----:B------:R-:W-:Y:S01]  /*60c0*/  PLOP3.LUT P1, PT, PT, PT, UP2, 0x80, 0x8 ;  /* 0x000000000008781c */ /* 0x000fe20003f2f028 */
[----:B------:R-:W-:Y:S03]  /*60d0*/  UPLOP3.LUT UP0, UPT, UPT, UPT, UPT, 0x40, 0x4 ;  /* 0x000000000004789c */ /* 0x000fe60003f0e870 */
[----:B------:R-:W-:Y:S06]  /*60e0*/  @UP2 UPLOP3.LUT UP0, UPT, UPT, UPT, UP1, 0x80, 0x8 ;  /* 0x000000000008289c */ /* 0x000fec0003f0f010 */
[----:B------:R-:W-:Y:S01]  /*60f0*/  PLOP3.LUT P0, PT, PT, PT, UP0, 0x80, 0x8 ;  /* 0x000000000008781c */ /* 0x000fe20003f0f008 */
[----:B------:R-:W-:Y:S01]  /*6100*/  @!UPT UIADD3 URZ, UPT, UPT, URZ, URZ, URZ ;  /* 0x000000fffffff290 */ /* 0x000fe2000fffe0ff */
[----:B------:R-:W-:Y:S11]  /*6110*/  BRA.U !UP1, `(.L_x_93) ;  /* 0x0000000109407547 */ /* 0x000ff6000b800000 */
[----:B------:R-:W-:Y:S01]  /*6120*/  UISETP.NE.U32.AND UP0, UPT, UR60, URZ, UPT ;  /* 0x000000ff3c00728c */ /* 0x000fe2000bf05070 */
[----:B------:R-:W-:Y:S01]  /*6130*/  R2UR UR6, R65 ;  /* 0x00000000410672ca */ /* 0x000fe200000e0000 */
[----:B------:R-:W1:Y:S01]  /*6140*/  LDCU.64 UR8, c[0x0][0x358] ;  /* 0x00006b00ff0877ac */ /* 0x000e620008000a00 */
[----:B------:R-:W-:Y:S02]  /*6150*/  HFMA2 R52, -RZ, RZ, 0, 5.9604644775390625e-08 ;  /* 0x00000001ff347431 */ /* 0x000fe400000001ff */
[----:B------:R-:W-:Y:S01]  /*6160*/  IMAD.MOV.U32 R0, RZ, RZ, 0x1 ;  /* 0x00000001ff007424 */ /* 0x000fe200078e00ff */
[----:B------:R-:W-:Y:S06]  /*6170*/  UISETP.NE.AND.EX UP0, UPT, UR61, URZ, UPT, UP0 ;  /* 0x000000ff3d00728c */ /* 0x000fec000bf05300 */
[----:B------:R-:W-:Y:S05]  /*6180*/  PLOP3.LUT P3, PT, PT, PT, UP0, 0x80, 0x8 ;  /* 0x000000000008781c */ /* 0x000fea0003f6f008 */
[----:B------:R-:W2:Y:S01]  /*6190*/  @UP0 LDCU.64 UR4, c[0x0][0x888] ;  /* 0x00011100ff0407ac */ /* 0x000ea20008000a00 */
[----:B------:R-:W-:Y:S07]  /*61a0*/  @UP0 UIMAD UR6, UR36, UR6, URZ ;  /* 0x00000006240602a4 */ /* 0x000fee000f8e02ff */
[----:B------:R-:W-:Y:S01]  /*61b0*/  @!P3 PRMT R52, R0, 0x7610, R52 ;  /* 0x000076100034b816 */ /* 0x000fe20000000034 */
[----:B--2---:R-:W-:Y:S06]  /*61c0*/  @UP0 UIMAD.WIDE UR4, UR6, 0x4, UR4 ;  /* 0x00000004060408a5 */ /* 0x004fec000f8e0204 */
[----:B------:R-:W-:Y:S02]  /*61d0*/  IMAD.U32 R2, RZ, RZ, UR4 ;  /* 0x00000004ff027e24 */ /* 0x000fe4000f8e00ff */
[----:B------:R-:W-:Y:S03]  /*61e0*/  IMAD.U32 R3, RZ, RZ, UR5 ;  /* 0x00000005ff037e24 */ /* 0x000fe6000f8e00ff */
[----:B------:R-:W2:Y:S02]  /*61f0*/  @!UP0 LDCU UR4, c[0x0][0x880] ;  /* 0x00011000ff0487ac */ /* 0x000ea40008000800 */
[----:B-1---5:R1:W5:Y:S02]  /*6200*/  @P3 LDG.E R26, desc[UR8][R2.64] ;  /* 0x00000008021a3981 */ /* 0x022364000c1e1900 */
[----:B-12---:R-:W-:Y:S02]  /*6210*/  @!P3 MOV R26, UR4 ;  /* 0x00000004001abc02 */ /* 0x006fe40008000f00 */
.L_x_93:
[----:B------:R-:W-:Y:S05]  /*6220*/  @!P4 BRA `(.L_x_94) ;  /* 0x000000000024c947 */ /* 0x000fea0003800000 */
[----:B------:R-:W-:Y:S01]  /*6230*/  ISETP.NE.U32.AND P3, PT, R48, RZ, PT ;  /* 0x000000ff3000720c */ /* 0x000fe20003f65070 */
[----:B------:R-:W1:Y:S03]  /*6240*/  LDCU.64 UR4, c[0x0][0x358] ;  /* 0x00006b00ff0477ac */ /* 0x000e660008000a00 */
[----:B------:R-:W-:Y:S11]  /*6250*/  ISETP.NE.AND.EX P3, PT, R49, RZ, PT, P3 ;  /* 0x000000ff3100720c */ /* 0x000ff60003f65330 */
[----:B------:R-:W-:Y:S02]  /*6260*/  @!UPT UIADD3 URZ, UPT, UPT, URZ, URZ, URZ ;  /* 0x000000fffffff290 */ /* 0x000fe4000fffe0ff */
[----:B------:R-:W2:Y:S01]  /*6270*/  @P3 LDC.64 R2, c[0x0][0x8a8] ;  /* 0x00022a00ff023b82 */ /* 0x000ea20000000a00 */
[----:B------:R-:W-:Y:S04]  /*6280*/  @P3 IMAD R0, R50, UR36, RZ ;  /* 0x0000002432003c24 */ /* 0x000fe8000f8e02ff */
[----:B--2---:R-:W-:Y:S05]  /*6290*/  @P3 IMAD.WIDE R2, R0, 0x4, R2 ;  /* 0x0000000400023825 */ /* 0x004fea00078e0202 */
[----:B-1---5:R1:W5:Y:S02]  /*62a0*/  @P3 LDG.E R24, desc[UR4][R2.64] ;  /* 0x0000000402183981 */ /* 0x022364000c1e1900 */
[----:B-1----:R-:W2:Y:S02]  /*62b0*/  @!P3 LDC R24, c[0x0][0x8a0] ;  /* 0x00022800ff18bb82 */ /* 0x002ea40000000800 */
.L_x_94:
[----:B-----5:R-:W-:Y:S01]  /*62c0*/  FSETP.NEU.AND P3, PT, R26, RZ, PT ;  /* 0x000000ff1a00720b */ /* 0x020fe20003f6d000 */
[----:B------:R-:W-:Y:S01]  /*62d0*/  IMAD.U32 R2, RZ, RZ, UR46 ;  /* 0x0000002eff027e24 */ /* 0x000fe2000f8e00ff */
[----:B------:R-:W-:Y:S01]  /*62e0*/  SEL R5, RZ, 0xffffffff, P2 ;  /* 0xffffffffff057807 */ /* 0x000fe20001000000 */
[----:B------:R-:W-:Y:S01]  /*62f0*/  ULOP3.LUT UR4, UR55, 0x1, URZ, 0x3c, !UPT ;  /* 0x0000000137047892 */ /* 0x000fe2000f8e3cff */
[----:B------:R-:W-:Y:S01]  /*6300*/  @P1 LOP3.LUT P2, RZ, R52, 0xff, RZ, 0xc0, !PT ;  /* 0x000000ff34ff1812 */ /* 0x000fe2000784c0ff */
[----:B------:R-:W-:Y:S01]  /*6310*/  BSSY B1, `(.L_x_95) ;  /* 0x000004b000017945 */ /* 0x000fe20003800000 */
[----:B------:R-:W-:Y:S01]  /*6320*/  @P1 SEL R0, RZ, 0xffffffff, P3 ;  /* 0xffffffffff001807 */ /* 0x000fe20001800000 */
[----:B------:R-:W-:Y:S01]  /*6330*/  IMAD.MOV.U32 R75, RZ, RZ, 0x1 ;  /* 0x00000001ff4b7424 */ /* 0x000fe200078e00ff */
[----:B------:R-:W-:Y:S01]  /*6340*/  LEA R2, R2, UR44, 0x3 ;  /* 0x0000002c02027c11 */ /* 0x000fe2000f8e18ff */
[----:B------:R-:W-:Y:S01]  /*6350*/  IMAD.U32 R73, RZ, RZ, UR4 ;  /* 0x00000004ff497e24 */ /* 0x000fe2000f8e00ff */
[----:B------:R-:W-:Y:S01]  /*6360*/  @P0 SEL R0, R5, R0, !P2 ;  /* 0x0000000005000207 */ /* 0x000fe20005000000 */
[----:B------:R-:W-:Y:S01]  /*6370*/  IMAD.U32 R74, RZ, RZ, UR46 ;  /* 0x0000002eff4a7e24 */ /* 0x000fe2000f8e00ff */
[----:B------:R-:W-:Y:S02]  /*6380*/  LEA R72, R22, UR44, 0x3 ;  /* 0x0000002c16487c11 */ /* 0x000fe4000f8e18ff */
[----:B------:R-:W-:Y:S02]  /*6390*/  CS2R R46, SRZ ;  /* 0x00000000002e7805 */ /* 0x000fe4000001ff00 */
[----:B------:R-:W-:Y:S02]  /*63a0*/  @P1 LOP3.LUT R0, R0, 0x1, RZ, 0xc0, !PT ;  /* 0x0000000100001812 */ /* 0x000fe400078ec0ff */
[----:B------:R-:W-:Y:S02]  /*63b0*/  CS2R R44, SRZ ;  /* 0x00000000002c7805 */ /* 0x000fe4000001ff00 */
[----:B------:R-:W-:Y:S02]  /*63c0*/  SHF.L.U32 R3, R60, 0x1f, RZ ;  /* 0x0000001f3c037819 */ /* 0x000fe400000006ff */
[----:B------:R-:W-:Y:S02]  /*63d0*/  CS2R R42, SRZ ;  /* 0x00000000002a7805 */ /* 0x000fe4000001ff00 */
[----:B------:R-:W-:Y:S02]  /*63e0*/  ISETP.NE.U32.OR P5, PT, R0, 0x1, !P1 ;  /* 0x000000010000780c */ /* 0x000fe40004fa5470 */
[----:B------:R-:W-:Y:S02]  /*63f0*/  CS2R R40, SRZ ;  /* 0x0000000000287805 */ /* 0x000fe4000001ff00 */
[----:B------:R-:W-:Y:S02]  /*6400*/  PLOP3.LUT P2, PT, PT, PT, UP1, 0x80, 0x8 ;  /* 0x000000000008781c */ /* 0x000fe40003f4f018 */
[----:B------:R-:W-:Y:S02]  /*6410*/  CS2R R38, SRZ ;  /* 0x0000000000267805 */ /* 0x000fe4000001ff00 */
[----:B------:R-:W-:Y:S02]  /*6420*/  LEA.HI R25, R22, R22, RZ, 0x1 ;  /* 0x0000001616197211 */ /* 0x000fe400078f08ff */
[----:B------:R-:W-:Y:S02]  /*6430*/  CS2R R36, SRZ ;  /* 0x0000000000247805 */ /* 0x000fe4000001ff00 */
[----:B------:R-:W-:Y:S02]  /*6440*/  LOP3.LUT P4, R57, R52, 0xff, RZ, 0xc0, !PT ;  /* 0x000000ff34397812 */ /* 0x000fe4000788c0ff */
[----:B------:R-:W-:Y:S02]  /*6450*/  CS2R R34, SRZ ;  /* 0x0000000000227805 */ /* 0x000fe4000001ff00 */
[----:B------:R-:W-:Y:S02]  /*6460*/  SEL R4, RZ, 0xffffffff, P3 ;  /* 0xffffffffff047807 */ /* 0x000fe40001800000 */
[----:B------:R-:W-:Y:S02]  /*6470*/  CS2R R32, SRZ ;  /* 0x0000000000207805 */ /* 0x000fe4000001ff00 */
[----:B------:R-:W-:Y:S02]  /*6480*/  P2R R69, PR, RZ, 0x20 ;  /* 0x00000020ff457803 */ /* 0x000fe40000000000 */
[----:B------:R-:W-:Y:S02]  /*6490*/  @P5 SHF.L.U32 R0, R73, 0x1f, RZ ;  /* 0x0000001f49005819 */ /* 0x000fe400000006ff */
[----:B------:R-:W-:Y:S02]  /*64a0*/  @P2 SEL R4, R5, R4, !P4 ;  /* 0x0000000405042207 */ /* 0x000fe40006000000 */
[----:B------:R1:W3:Y:S02]  /*64b0*/  @P5 SYNCS.PHASECHK.TRANS64.TRYWAIT P1, [R2+URZ+0x60], R0 ;  /* 0x00006000020055a7 */ /* 0x0002e400080211ff */
[----:B------:R-:W-:Y:S04]  /*64c0*/  LOP3.LUT R4, R4, 0x1, RZ, 0xc0, !PT ;  /* 0x0000000104047812 */ /* 0x000fe800078ec0ff */
[----:B------:R-:W-:Y:S04]  /*64d0*/  ISETP.NE.U32.AND P2, PT, R4, 0x1, PT ;  /* 0x000000010400780c */ /* 0x000fe80003f45070 */
[----:B------:R-:W-:Y:S01]  /*64e0*/  P2R R76, PR, RZ, 0x4 ;  /* 0x00000004ff4c7803 */ /* 0x000fe20000000000 */
[----:B------:R4:W2:Y:S01]  /*64f0*/  SYNCS.PHASECHK.TRANS64.TRYWAIT P0, [R72+URZ+0xc0], R3 ;  /* 0x0000c003480075a7 */ /* 0x0008a200080011ff */
[C---:B-1----:R-:W-:Y:S01]  /*6500*/  IMAD.SHL.U32 R0, R25.reuse, 0x20, RZ ;  /* 0x0000002019007824 */ /* 0x042fe200078e00ff */
[----:B------:R-:W-:Y:S04]  /*6510*/  LOP3.LUT R25, R25, 0xffe, RZ, 0xc0, !PT ;  /* 0x00000ffe19197812 */ /* 0x000fe800078ec0ff */
[----:B------:R-:W-:Y:S01]  /*6520*/  LOP3.LUT R0, R0, 0xffffffc0, RZ, 0xc0, !PT ;  /* 0xffffffc000007812 */ /* 0x000fe200078ec0ff */
[----:B------:R-:W-:Y:S04]  /*6530*/  IMAD.IADD R25, R22, 0x1, -R25 ;  /* 0x0000000116197824 */ /* 0x000fe800078e0a19 */
[----:B------:R-:W-:Y:S04]  /*6540*/  IMAD.IADD R0, R23, 0x1, R0 ;  /* 0x0000000117007824 */ /* 0x000fe800078e0200 */
[----:B------:R-:W-:Y:S01]  /*6550*/  IMAD R25, R25, 0x100000, R0 ;  /* 0x0010000019197824 */ /* 0x000fe200078e0200 */
[----:B---3--:R-:W-:Y:S01]  /*6560*/  @P5 SEL R75, RZ, 0x1, !P1 ;  /* 0x00000001ff4b5807 */ /* 0x008fe20004800000 */
[----:B----4-:R-:W-:Y:S06]  /*6570*/  @!P5 BRA `(.L_x_96) ;  /* 0x000000000090d947 */ /* 0x010fec0003800000 */
[----:B------:R-:W-:Y:S01]  /*6580*/  HFMA2 R39, -RZ, RZ, 0, 0 ;  /* 0x00000000ff277431 */ /* 0x000fe200000001ff */
[----:B------:R-:W-:Y:S01]  /*6590*/  ISETP.NE.AND P1, PT, R75, RZ, PT ;  /* 0x000000ff4b00720c */ /* 0x000fe20003f25270 */
[----:B------:R-:W-:Y:S01]  /*65a0*/  IMAD.U32 R5, RZ, RZ, UR46 ;  /* 0x0000002eff057e24 */ /* 0x000fe2000f8e00ff */
[----:B------:R-:W-:Y:S11]  /*65b0*/  BSSY B0, `(.L_x_97) ;  /* 0x0000005000007945 */ /* 0x000ff60003800000 */
[----:B------:R-:W-:Y:S05]  /*65c0*/  @P1 BRA `(.L_x_98) ;  /* 0x00000000000c1947 */ /* 0x000fea0003800000 */
[----:B------:R-:W-:Y:S04]  /*65d0*/  SHF.L.U32 R0, R73, 0x1f, RZ ;  /* 0x0000001f49007819 */ /* 0x000fe800000006ff */
[----:B------:R-:W1:Y:S02]  /*65e0*/  SYNCS.PHASECHK.TRANS64.TRYWAIT P1, [R2+URZ+0x60], R0 ;  /* 0x00006000020075a7 */ /* 0x000e6400080211ff */
[----:B-1----:R-:W-:Y:S05]  /*65f0*/  @!P1 BRA `(.L_x_99) ;  /* 0x0000001c00889947 */ /* 0x002fea0003800000 */
.L_x_98:
[----:B------:R-:W-:Y:S05]  /*6600*/  BSYNC B0 ;  /* 0x0000000000007941 */ /* 0x000fea0003800000 */
.L_x_97:
[----:B------:R-:W-:Y:S01]  /*6610*/  ISETP.NE.AND P1, PT, R76, RZ, PT ;  /* 0x000000ff4c00720c */ /* 0x000fe20003f25270 */
[----:B------:R-:W-:Y:S01]  /*6620*/  IMAD.MOV.U32 R38, RZ, RZ, RZ ;  /* 0x000000ffff267224 */ /* 0x000fe200078e00ff */
[----:B------:R-:W-:Y:S02]  /*6630*/  CS2R R36, SRZ ;  /* 0x0000000000247805 */ /* 0x000fe4000001ff00 */
[----:B------:R-:W-:Y:S02]  /*6640*/  CS2R R34, SRZ ;  /* 0x0000000000227805 */ /* 0x000fe4000001ff00 */
[----:B------:R-:W-:Y:S02]  /*6650*/  CS2R R32, SRZ ;  /* 0x0000000000207805 */ /* 0x000fe4000001ff00 */
[----:B------:R-:W-:Y:S02]  /*6660*/  CS2R R42, SRZ ;  /* 0x00000000002a7805 */ /* 0x000fe4000001ff00 */
[----:B------:R-:W-:Y:S02]  /*6670*/  CS2R R40, SRZ ;  /* 0x0000000000287805 */ /* 0x000fe4000001ff00 */
[----:B------:R-:W-:Y:S02]  /*6680*/  CS2R R46, SRZ ;  /* 0x00000000002e7805 */ /* 0x000fe4000001ff00 */
[----:B------:R-:W-:Y:S01]  /*6690*/  CS2R R44, SRZ ;  /* 0x00000000002c7805 */ /* 0x000fe2000001ff00 */
[----:B------:R-:W-:Y:S01]  /*66a0*/  @P1 IMAD R5, R5, 0x800, R27 ;  /* 0x0000080005051824 */ /* 0x000fe200078e021b */
[----:B------:R-:W-:Y:S05]  /*66b0*/  @P1 WARPSYNC.ALL ;  /* 0x0000000000001948 */ /* 0x000fea0003800000 */
[----:B------:R-:W-:Y:S01]  /*66c0*/  @P1 LEA R5, R5, UR44, 0x2 ;  /* 0x0000002c05051c11 */ /* 0x000fe2000f8e10ff */
[----:B------:R-:W-:Y:S04]  /*66d0*/  UIADD3 UR4, UPT, UPT, UR46, 0x1, URZ ;  /* 0x000000012e047890 */ /* 0x000fe8000fffe0ff */
[----:B------:R3:W4:Y:S01]  /*66e0*/  @P1 LDSM.16.M88.4 R32, [R5+0x400] ;  /* 0x000400000520183b */ /* 0x0007220000000200 */
[----:B------:R-:W-:Y:S01]  /*66f0*/  @P1 VIADD R4, R5, 0x400 ;  /* 0x0000040005041836 */ /* 0x000fe20000000000 */
[----:B------:R-:W-:Y:S01]  /*6700*/  UISETP.NE.AND UP0, UPT, UR4, 0x3, UPT ;  /* 0x000000030400788c */ /* 0x000fe2000bf05270 */
[C-C-:B-1----:R-:W-:Y:S02]  /*6710*/  @P1 IMAD R2, R62.reuse, 0x4, R5.reuse ;  /* 0x000000043e021824 */ /* 0x142fe400078e0205 */
[C---:B------:R-:W-:Y:S01]  /*6720*/  @P1 IMAD R4, R61.reuse, 0x4, R4 ;  /* 0x000000043d041824 */ /* 0x040fe200078e0204 */
[----:B------:R-:W-:Y:S01]  /*6730*/  USEL UR5, URZ, 0x1, UP0 ;  /* 0x00000001ff057887 */ /* 0x000fe20008000000 */
[----:B------:R-:W-:Y:S01]  /*6740*/  @P1 IMAD R0, R61, 0x4, R5 ;  /* 0x000000043d001824 */ /* 0x000fe200078e0205 */
[----:B------:R3:W1:Y:S01]  /*6750*/  @P1 LDSM.16.M88.4 R36, [R2+0x400] ;  /* 0x000400000224183b */ /* 0x0006620000000200 */
[----:B------:R-:W-:Y:S01]  /*6760*/  @P1 IMAD R4, R62, 0x4, R4 ;  /* 0x000000043e041824 */ /* 0x000fe200078e0204 */
[----:B------:R-:W-:Y:S02]  /*6770*/  USEL UR4, UR4, URZ, UP0 ;  /* 0x000000ff04047287 */ /* 0x000fe40008000000 */
[----:B------:R3:W1:Y:S01]  /*6780*/  @P1 LDSM.16.M88.4 R40, [R0+0x400] ;  /* 0x000400000028183b */ /* 0x0006620000000200 */
[----:B------:R-:W-:Y:S03]  /*6790*/  LOP3.LUT R73, R73, UR5, RZ, 0x3c, !PT ;  /* 0x0000000549497c12 */ /* 0x000fe6000f8e3cff */
[----:B------:R3:W1:Y:S01]  /*67a0*/  @P1 LDSM.16.M88.4 R44, [R4] ;  /* 0x00000000042c183b */ /* 0x0006620000000200 */
[----:B------:R-:W-:Y:S03]  /*67b0*/  IMAD.U32 R74, RZ, RZ, UR4 ;  /* 0x00000004ff4a7e24 */ /* 0x000fe6000f8e00ff */
.L_x_96:
[----:B------:R-:W-:Y:S05]  /*67c0*/  BSYNC B1 ;  /* 0x0000000000017941 */ /* 0x000fea0003800000 */
.L_x_95:
[----:B---3--:R-:W-:Y:S04]  /*67d0*/  SHF.R.U32.HI R0, RZ, 0x15, R25 ;  /* 0x00000015ff007819 */ /* 0x008fe80000011619 */
[----:B------:R-:W-:Y:S01]  /*67e0*/  LOP3.LUT P1, RZ, R0, 0x3, R53, 0x48, !PT ;  /* 0x0000000300ff7812 */ /* 0x000fe20007824835 */
[----:B------:R-:W-:Y:S01]  /*67f0*/  @!UPT UIADD3 URZ, UPT, UPT, URZ, URZ, URZ ;  /* 0x000000fffffff290 */ /* 0x000fe2000fffe0ff */
[----:B--2---:R-:W-:Y:S11]  /*6800*/  @P0 BRA `(.L_x_100) ;  /* 0x0000000000080947 */ /* 0x004ff60003800000 */
[----:B------:R-:W2:Y:S02]  /*6810*/  SYNCS.PHASECHK.TRANS64.TRYWAIT P0, [R72+URZ+0xc0], R3 ;  /* 0x0000c003480075a7 */ /* 0x000ea400080011ff */
[----:B--2---:R-:W-:Y:S05]  /*6820*/  @!P0 BRA `(.L_x_101) ;  /* 0x0000001c00108947 */ /* 0x004fea0003800000 */
.L_x_100:
[----:B------:R-:W-:Y:S05]  /*6830*/  @!P1 BRA `(.L_x_102) ;  /* 0x0000000000409947 */ /* 0x000fea0003800000 */
[----:B------:R-:W3:Y:S01]  /*6840*/  LDCU.64 UR8, c[0x4][0x70] ;  /* 0x01000e00ff0877ac */ /* 0x000ee20008000a00 */
[----:B--2---:R-:W-:Y:S01]  /*6850*/  MOV R3, 0x0 ;  /* 0x0000000000037802 */ /* 0x004fe20000000f00 */
[----:B------:R-:W-:Y:S02]  /*6860*/  HFMA2 R12, -RZ, RZ, 0, 5.9604644775390625e-08 ;  /* 0x00000001ff0c7431 */ /* 0x000fe400000001ff */
[----:B------:R-:W-:Y:S02]  /*6870*/  IMAD.MOV.U32 R8, RZ, RZ, 0x192 ;  /* 0x00000192ff087424 */ /* 0x000fe400078e00ff */
[----:B------:R-:W-:Y:S01]  /*6880*/  IMAD.MOV.U32 R13, RZ, RZ, RZ ;  /* 0x000000ffff0d7224 */ /* 0x000fe200078e00ff */
[----:B------:R-:W2:Y:S01]  /*6890*/  LDCU.64 UR6, c[0x4][0x78] ;  /* 0x01000f00ff0677ac */ /* 0x000ea20008000a00 */
[----:B------:R-:W1:Y:S01]  /*68a0*/  LDC.64 R2, c[0x4][R3] ;  /* 0x0100000003027b82 */ /* 0x000e620000000a00 */
[----:B------:R-:W5:Y:S01]  /*68b0*/  LDCU.64 UR4, c[0x4][0x10] ;  /* 0x01000200ff0477ac */ /* 0x000f620008000a00 */
[----:B---3--:R-:W-:Y:S01]  /*68c0*/  MOV R5, UR9 ;  /* 0x0000000900057c02 */ /* 0x008fe20008000f00 */
[----:B------:R-:W-:Y:S01]  /*68d0*/  IMAD.U32 R4, RZ, RZ, UR8 ;  /* 0x00000008ff047e24 */ /* 0x000fe2000f8e00ff */
[----:B--2---:R-:W-:Y:S01]  /*68e0*/  MOV R7, UR7 ;  /* 0x0000000700077c02 */ /* 0x004fe20008000f00 */
[----:B------:R-:W-:Y:S01]  /*68f0*/  IMAD.U32 R6, RZ, RZ, UR6 ;  /* 0x00000006ff067e24 */ /* 0x000fe2000f8e00ff */
[----:B-----5:R-:W-:Y:S01]  /*6900*/  MOV R11, UR5 ;  /* 0x00000005000b7c02 */ /* 0x020fe20008000f00 */
[----:B------:R-:W-:Y:S02]  /*6910*/  IMAD.U32 R10, RZ, RZ, UR4 ;  /* 0x00000004ff0a7e24 */ /* 0x000fe4000f8e00ff */
[----:B------:R-:W-:Y:S07]  /*6920*/  LEPC R20, `(.L_x_102) ;  /* 0x000000001014794e */ /* 0x000fee0000000000 */
[----:B-1--4-:R-:W-:Y:S05]  /*6930*/  CALL.ABS.NOINC R2 ;  /* 0x0000000002007343 */ /* 0x012fea0003c00000 */
.L_x_102:
[----:B------:R-:W-:Y:S05]  /*6940*/  WARPSYNC.ALL ;  /* 0x0000000000007948 */ /* 0x000fea0003800000 */
[----:B------:R-:W-:Y:S01]  /*6950*/  R2UR UR4, R25 ;  /* 0x00000000190472ca */ /* 0x000fe200000e0000 */
[----:B------:R-:W-:Y:S01]  /*6960*/  BSSY.RECONVERGENT B0, `(.L_x_103) ;  /* 0x000003f000007945 */ /* 0x000fe20003800200 */
[----:B------:R-:W-:Y:S02]  /*6970*/  MOV R20, UR46 ;  /* 0x0000002e00147c02 */ /* 0x000fe40008000f00 */
[----:B------:R-:W-:Y:S02]  /*6980*/  SHF.L.U32 R70, R62, 0x2, RZ ;  /* 0x000000023e467819 */ /* 0x000fe400000006ff */
[----:B------:R-:W-:Y:S02]  /*6990*/  LEA R20, R20, R27, 0xb ;  /* 0x0000001b14147211 */ /* 0x000fe400078e58ff */
[----:B------:R-:W-:Y:S02]  /*69a0*/  SHF.L.U32 R71, R61, 0x2, RZ ;  /* 0x000000023d477819 */ /* 0x000fe400000006ff */
[----:B------:R-:W-:Y:S02]  /*69b0*/  LEA R20, R20, UR44, 0x2 ;  /* 0x0000002c14147c11 */ /* 0x000fe4000f8e10ff */
[----:B------:R-:W-:Y:S01]  /*69c0*/  ISETP.NE.AND P0, PT, R63, RZ, PT ;  /* 0x000000ff3f00720c */ /* 0x000fe20003f05270 */
[----:B------:R-:W3:Y:S02]  /*69d0*/  LDTM.16dp128bit.x8 R4, tmem[UR4] ;  /* 0x00000004000479ee */ /* 0x000ee40008180000 */
[C---:B---3--:R-:W-:Y:S01]  /*69e0*/  FMUL R0, R24.reuse, R4 ;  /* 0x0000000418007220 */ /* 0x048fe20000400000 */
[C---:B------:R-:W-:Y:S01]  /*69f0*/  FMUL R2, R24.reuse, R5 ;  /* 0x0000000518027220 */ /* 0x040fe20000400000 */
[C---:B--2---:R-:W-:Y:S01]  /*6a00*/  FMUL R3, R24.reuse, R6 ;  /* 0x0000000618037220 */ /* 0x044fe20000400000 */
[----:B------:R-:W-:Y:S01]  /*6a10*/  FMUL R7, R24, R7 ;  /* 0x0000000718077220 */ /* 0x000fe20000400000 */
[----:B----4-:R-:W-:Y:S01]  /*6a20*/  FFMA R28, R26, R32, R0 ;  /* 0x000000201a1c7223 */ /* 0x010fe20000000000 */
[----:B------:R-:W-:Y:S01]  /*6a30*/  FMUL R4, R24, R8 ;  /* 0x0000000818047220 */ /* 0x000fe20000400000 */
[----:B------:R-:W-:Y:S01]  /*6a40*/  FFMA R29, R26, R33, R2 ;  /* 0x000000211a1d7223 */ /* 0x000fe20000000002 */
[----:B------:R-:W-:Y:S01]  /*6a50*/  FMUL R5, R24, R9 ;  /* 0x0000000918057220 */ /* 0x000fe20000400000 */
[----:B------:R-:W-:Y:S01]  /*6a60*/  FFMA R30, R26, R34, R3 ;  /* 0x000000221a1e7223 */ /* 0x000fe20000000003 */
[----:B------:R-:W-:Y:S01]  /*6a70*/  FMUL R6, R24, R10 ;  /* 0x0000000a18067220 */ /* 0x000fe20000400000 */
[----:B------:R-:W-:Y:S01]  /*6a80*/  FFMA R31, R26, R35, R7 ;  /* 0x000000231a1f7223 */ /* 0x000fe20000000007 */
[----:B------:R-:W-:Y:S01]  /*6a90*/  FMUL R11, R24, R11 ;  /* 0x0000000b180b7220 */ /* 0x000fe20000400000 */
[----:B-1----:R-:W-:Y:S01]  /*6aa0*/  FFMA R4, R26, R36, R4 ;  /* 0x000000241a047223 */ /* 0x002fe20000000004 */
[----:B------:R-:W-:Y:S01]  /*6ab0*/  FMUL R8, R24, R12 ;  /* 0x0000000c18087220 */ /* 0x000fe20000400000 */
[----:B------:R-:W-:Y:S01]  /*6ac0*/  FFMA R5, R26, R37, R5 ;  /* 0x000000251a057223 */ /* 0x000fe20000000005 */
[----:B------:R1:W-:Y:S01]  /*6ad0*/  STSM.16.M88.4 [R20+0x400], R28 ;  /* 0x0004001c14007844 */ /* 0x0003e20000000200 */
[----:B------:R-:W-:Y:S01]  /*6ae0*/  FMUL R9, R24, R13 ;  /* 0x0000000d18097220 */ /* 0x000fe20000400000 */
[----:B------:R-:W-:Y:S01]  /*6af0*/  FFMA R6, R26, R38, R6 ;  /* 0x000000261a067223 */ /* 0x000fe20000000006 */
[C---:B------:R-:W-:Y:S01]  /*6b00*/  FMUL R10, R24.reuse, R14 ;  /* 0x0000000e180a7220 */ /* 0x040fe20000400000 */
[----:B------:R-:W-:Y:S01]  /*6b10*/  FMUL R13, R24, R17 ;  /* 0x00000011180d7220 */ /* 0x000fe20000400000 */
[----:B------:R-:W-:Y:S01]  /*6b20*/  IADD3 R17, PT, PT, R70, 0x400, R20 ;  /* 0x0000040046117810 */ /* 0x000fe20007ffe014 */
[----:B------:R-:W-:Y:S01]  /*6b30*/  FFMA R7, R26, R39, R11 ;  /* 0x000000271a077223 */ /* 0x000fe2000000000b */
[----:B------:R-:W-:Y:S01]  /*6b40*/  FMUL R15, R24, R15 ;  /* 0x0000000f180f7220 */ /* 0x000fe20000400000 */
[----:B------:R-:W-:Y:S01]  /*6b50*/  FFMA R8, R26, R40, R8 ;  /* 0x000000281a087223 */ /* 0x000fe20000000008 */
[----:B------:R-:W-:Y:S01]  /*6b60*/  FMUL R12, R24, R16 ;  /* 0x00000010180c7220 */ /* 0x000fe20000400000 */
[C---:B------:R-:W-:Y:S01]  /*6b70*/  FFMA R9, R26.reuse, R41, R9 ;  /* 0x000000291a097223 */ /* 0x040fe20000000009 */
[----:B------:R1:W-:Y:S01]  /*6b80*/  STSM.16.M88.4 [R17], R4 ;  /* 0x0000000411007844 */ /* 0x0003e20000000200 */
[----:B------:R-:W-:Y:S01]  /*6b90*/  FFMA R10, R26, R42, R10 ;  /* 0x0000002a1a0a7223 */ /* 0x000fe2000000000a */
[----:B------:R-:W-:Y:S01]  /*6ba0*/  FMUL R14, R24, R18 ;  /* 0x00000012180e7220 */ /* 0x000fe20000400000 */
[----:B------:R-:W-:Y:S01]  /*6bb0*/  IADD3 R16, PT, PT, R71, 0x400, R20 ;  /* 0x0000040047107810 */ /* 0x000fe20007ffe014 */
[----:B------:R-:W-:Y:S01]  /*6bc0*/  FFMA R11, R26, R43, R15 ;  /* 0x0000002b1a0b7223 */ /* 0x000fe2000000000f */
[----:B------:R-:W-:Y:S01]  /*6bd0*/  FMUL R19, R24, R19 ;  /* 0x0000001318137220 */ /* 0x000fe20000400000 */
[C---:B------:R-:W-:Y:S01]  /*6be0*/  FFMA R12, R26.reuse, R44, R12 ;  /* 0x0000002c1a0c7223 */ /* 0x040fe2000000000c */
[C---:B------:R-:W-:Y:S01]  /*6bf0*/  FFMA R13, R26.reuse, R45, R13 ;  /* 0x0000002d1a0d7223 */ /* 0x040fe2000000000d */
[----:B------:R-:W-:Y:S01]  /*6c00*/  FFMA R14, R26, R46, R14 ;  /* 0x0000002e1a0e7223 */ /* 0x000fe2000000000e */
[----:B------:R1:W-:Y:S01]  /*6c10*/  STSM.16.M88.4 [R16], R8 ;  /* 0x0000000810007844 */ /* 0x0003e20000000200 */
[----:B------:R-:W-:Y:S01]  /*6c20*/  IADD3 R0, PT, PT, R70, R16, RZ ;  /* 0x0000001046007210 */ /* 0x000fe20007ffe0ff */
[----:B------:R-:W-:Y:S05]  /*6c30*/  FFMA R15, R26, R47, R19 ;  /* 0x0000002f1a0f7223 */ /* 0x000fea0000000013 */
[----:B------:R1:W-:Y:S01]  /*6c40*/  STSM.16.M88.4 [R0], R12 ;  /* 0x0000000c00007844 */ /* 0x0003e20000000200 */
[----:B------:R-:W-:Y:S01]  /*6c50*/  @!PT LDS RZ, [RZ] ;  /* 0x00000000fffff984 */ /* 0x000fe20000000800 */
[----:B------:R-:W-:Y:S01]  /*6c60*/  @!PT LDS RZ, [RZ] ;  /* 0x00000000fffff984 */ /* 0x000fe20000000800 */
[----:B------:R-:W-:Y:S01]  /*6c70*/  @!PT LDS RZ, [RZ] ;  /* 0x00000000fffff984 */ /* 0x000fe20000000800 */
[----:B------:R-:W-:Y:S01]  /*6c80*/  @!PT LDS RZ, [RZ] ;  /* 0x00000000fffff984 */ /* 0x000fe20000000800 */
[----:B------:R2:W-:Y:S06]  /*6c90*/  MEMBAR.ALL.CTA ;  /* 0x0000000000007992 */ /* 0x0005ec0000008000 */
[----:B--2---:R-:W2:Y:S02]  /*6ca0*/  FENCE.VIEW.ASYNC.S ;  /* 0x00000000000073c6 */ /* 0x004ea40000000000 */
[----:B--2---:R-:W-:Y:S06]  /*6cb0*/  BAR.SYNC.DEFER_BLOCKING 0x1, 0x80 ;  /* 0x0042000000007b1d */ /* 0x004fec0000010000 */
[----:B------:R-:W-:Y:S05]  /*6cc0*/  @P0 BRA `(.L_x_104) ;  /* 0x0000000000200947 */ /* 0x000fea0003800000 */
[----:B------:R-:W2:Y:S01]  /*6cd0*/  LDCU.64 UR6, c[0x0][0x348] ;  /* 0x00006900ff0677ac */ /* 0x000ea20008000a00 */
[----:B------:R-:W-:Y:S01]  /*6ce0*/  ULEA UR5, UR46, UR44, 0xd ;  /* 0x0000002c2e057291 */ /* 0x000fe2000f8e68ff */
[----:B------:R-:W-:Y:S03]  /*6cf0*/  UMOV UR51, UR36 ;  /* 0x0000002400337c82 */ /* 0x000fe60008000000 */
[----:B------:R-:W-:Y:S02]  /*6d00*/  UIADD3 UR48, UPT, UPT, UR5, 0x400, URZ ;  /* 0x0000040005307890 */ /* 0x000fe4000fffe0ff */
[----:B--2---:R-:W-:Y:S04]  /*6d10*/  UIADD3 UR4, UP0, UPT, UR6, 0x680, URZ ;  /* 0x0000068006047890 */ /* 0x004fe8000ff1e0ff */
[----:B------:R-:W-:Y:S09]  /*6d20*/  UIADD3.X UR5, UPT, UPT, URZ, UR7, URZ, UP0, !UPT ;  /* 0x00000007ff057290 */ /* 0x000ff200087fe4ff */
[----:B------:R2:W-:Y:S02]  /*6d30*/  UTMASTG.3D [UR48], [UR4] ;  /* 0x00000030040073b5 */ /* 0x0005e40008010000 */
[----:B--2---:R0:W-:Y:S02]  /*6d40*/  UTMACMDFLUSH ;  /* 0x00000000000079b7 */ /* 0x0041e40000000000 */
.L_x_104:
[----:B------:R-:W-:Y:S05]  /*6d50*/  BSYNC.RECONVERGENT B0 ;  /* 0x0000000000007941 */ /* 0x000fea0003800200 */
.L_x_103:
[----:B------:R-:W-:Y:S01]  /*6d60*/  UIADD3 UR47, UPT, UPT, UR46, 0x1, URZ ;  /* 0x000000012e2f7890 */ /* 0x000fe2000fffe0ff */
[----:B------:R-:W-:Y:S03]  /*6d70*/  BSSY.RECONVERGENT B0, `(.L_x_105) ;  /* 0x0000005000007945 */ /* 0x000fe60003800200 */
[----:B------:R-:W-:Y:S04]  /*6d80*/  UISETP.NE.AND UP0, UPT, UR47, 0x3, UPT ;  /* 0x000000032f00788c */ /* 0x000fe8000bf05270 */
[----:B------:R-:W-:Y:S01]  /*6d90*/  USEL UR45, UR47, URZ, UP0 ;  /* 0x000000ff2f2d7287 */ /* 0x000fe20008000000 */
[----:B------:R-:W-:Y:S11]  /*6da0*/  @P0 BRA `(.L_x_106) ;  /* 0x0000000000040947 */ /* 0x000ff60003800000 */
[----:B------:R-:W-:Y:S04]  /*6db0*/  DEPBAR.LE SB0, 0x1 ;  /* 0x000080400000791a */ /* 0x000fe80000000000 */
.L_x_106:
[----:B------:R-:W-:Y:S05]  /*6dc0*/  BSYNC.RECONVERGENT B0 ;  /* 0x0000000000007941 */ /* 0x000fea0003800200 */
.L_x_105:
[----:B------:R-:W-:Y:S01]  /*6dd0*/  BAR.SYNC.DEFER_BLOCKING 0x1, 0x80 ;  /* 0x0042000000007b1d */ /* 0x000fe20000010000 */
[----:B------:R-:W-:Y:S01]  /*6de0*/  ISETP.NE.AND P1, PT, R69, RZ, PT ;  /* 0x000000ff4500720c */ /* 0x000fe20003f25270 */
[----:B------:R-:W-:Y:S01]  /*6df0*/  UISETP.NE.AND UP0, UPT, UR53, URZ, UPT ;  /* 0x000000ff3500728c */ /* 0x000fe2000bf05270 */
[----:B------:R-:W-:Y:S11]  /*6e00*/  LEA R2, R74, UR44, 0x3 ;  /* 0x0000002c4a027c11 */ /* 0x000ff6000f8e18ff */
[----:B------:R-:W-:Y:S01]  /*6e10*/  @P1 SHF.L.U32 R3, R73, 0x1f, RZ ;  /* 0x0000001f49031819 */ /* 0x000fe200000006ff */
[----:B------:R-:W-:Y:S06]  /*6e20*/  BRA.U !UP0, `(.L_x_107) ;  /* 0x0000000108247547 */ /* 0x000fec000b800000 */
[----:B-1----:R-:W-:Y:S01]  /*6e30*/  IMAD.U32 R4, RZ, RZ, UR52 ;  /* 0x00000034ff047e24 */ /* 0x002fe2000f8e00ff */
[----:B------:R-:W-:Y:S01]  /*6e40*/  MOV R0, UR54 ;  /* 0x0000003600007c02 */ /* 0x000fe20008000f00 */
[----:B------:R-:W-:Y:S03]  /*6e50*/  UIADD3 UR4, UPT, UPT, UR52, 0x1, URZ ;  /* 0x0000000134047890 */ /* 0x000fe6000fffe0ff */
[----:B------:R-:W-:Y:S01]  /*6e60*/  @P1 LEA R4, R4, UR44, 0x3 ;  /* 0x0000002c04041c11 */ /* 0x000fe2000f8e18ff */
[----:B------:R-:W-:Y:S04]  /*6e70*/  UISETP.NE.AND UP0, UPT, UR4, 0x3, UPT ;  /* 0x000000030400788c */ /* 0x000fe8000bf05270 */
[----:B------:R-:W-:Y:S01]  /*6e80*/  @P1 VIADD R4, R4, 0x78 ;  /* 0x0000007804041836 */ /* 0x000fe20000000000 */
[----:B------:R-:W-:Y:S04]  /*6e90*/  USEL UR52, UR4, URZ, UP0 ;  /* 0x000000ff04347287 */ /* 0x000fe80008000000 */
[----:B------:R-:W-:Y:S04]  /*6ea0*/  @P1 PRMT R0, R0, 0x654, R4 ;  /* 0x0000065400001816 */ /* 0x000fe80000000004 */
[----:B------:R2:W-:Y:S04]  /*6eb0*/  @P1 SYNCS.ARRIVE.TRANS64.RED.A1T0 RZ, [R0+URZ], RZ ;  /* 0x000000ff00ff19a7 */ /* 0x0005e800081004ff */
.L_x_107:
[----:B------:R-:W3:Y:S01]  /*6ec0*/  @P1 SYNCS.PHASECHK.TRANS64.TRYWAIT P0, [R2+URZ+0x60], R3 ;  /* 0x00006003020015a7 */ /* 0x000ee200080011ff */
[----:B------:R-:W-:Y:S01]  /*6ed0*/  BSSY B1, `(.L_x_108) ;  /* 0x0000017000017945 */ /* 0x000fe20003800000 */
[----:B---3--:R-:W-:Y:S03]  /*6ee0*/  @P1 SEL R75, RZ, 0x1, !P0 ;  /* 0x00000001ff4b1807 */ /* 0x008fe60004000000 */
[----:B------:R-:W-:Y:S05]  /*6ef0*/  @!P1 BRA `(.L_x_109) ;  /* 0x0000000000509947 */ /* 0x000fea0003800000 */
[----:B------:R-:W-:Y:S01]  /*6f00*/  ISETP.NE.AND P1, PT, R76, RZ, PT ;  /* 0x000000ff4c00720c */ /* 0x000fe20003f25270 */
[----:B------:R-:W-:Y:S01]  /*6f10*/  BSSY B0, `(.L_x_110) ;  /* 0x000000a000007945 */ /* 0x000fe20003800000 */
[----:B------:R-:W-:Y:S11]  /*6f20*/  ISETP.NE.AND P0, PT, R75, RZ, PT ;  /* 0x000000ff4b00720c */ /* 0x000ff60003f05270 */
[----:B-1----:R-:W-:Y:S05]  /*6f30*/  @P1 IMAD R4, R74, 0x800, R27 ;  /* 0x000008004a041824 */ /* 0x002fea00078e021b */
[----:B------:R-:W-:Y:S05]  /*6f40*/  @P1 LEA R4, R4, UR44, 0x2 ;  /* 0x0000002c04041c11 */ /* 0x000fea000f8e10ff */
[--C-:B--2---:R-:W-:Y:S02]  /*6f50*/  @P1 IMAD.IADD R0, R71, 0x1, R4.reuse ;  /* 0x0000000147001824 */ /* 0x104fe400078e0204 */
[----:B------:R-:W-:Y:S01]  /*6f60*/  @P1 IMAD.IADD R3, R70, 0x1, R4 ;  /* 0x0000000146031824 */ /* 0x000fe200078e0204 */
[----:B------:R-:W-:Y:S06]  /*6f70*/  @P0 BRA `(.L_x_111) ;  /* 0x00000000000c0947 */ /* 0x000fec0003800000 */
[----:B------:R-:W-:Y:S04]  /*6f80*/  SHF.L.U32 R73, R73, 0x1f, RZ ;  /* 0x0000001f49497819 */ /* 0x000fe800000006ff */
[----:B------:R-:W1:Y:S02]  /*6f90*/  SYNCS.PHASECHK.TRANS64.TRYWAIT P0, [R2+URZ+0x60], R73 ;  /* 0x00006049020075a7 */ /* 0x000e6400080011ff */
[----:B-1----:R-:W-:Y:S05]  /*6fa0*/  @!P0 BRA `(.L_x_112) ;  /* 0x0000001400448947 */ /* 0x002fea0003800000 */
.L_x_111:
[----:B------:R-:W-:Y:S05]  /*6fb0*/  BSYNC B0 ;  /* 0x0000000000007941 */ /* 0x000fea0003800000 */
.L_x_110:
[----:B------:R-:W-:Y:S11]  /*6fc0*/  ISETP.NE.AND P0, PT, R76, RZ, PT ;  /* 0x000000ff4c00720c */ /* 0x000ff60003f05270 */
[----:B------:R-:W-:Y:S02]  /*6fd0*/  @!UPT UIADD3 URZ, UPT, UPT, URZ, URZ, URZ ;  /* 0x000000fffffff290 */ /* 0x000fe4000fffe0ff */
[----:B-1----:R-:W-:Y:S01]  /*6fe0*/  @P0 IADD3 R2, PT, PT, R70, R0, RZ ;  /* 0x0000000046020210 */ /* 0x002fe20007ffe0ff */
[----:B------:R-:W-:Y:S05]  /*6ff0*/  @P0 WARPSYNC.ALL ;  /* 0x0000000000000948 */ /* 0x000fea0003800000 */
[----:B------:R3:W4:Y:S04]  /*7000*/  @P0 LDSM.16.M88.4 R32, [R4+0x400] ;  /* 0x000400000420083b */ /* 0x0007280000000200 */
[----:B------:R3:W1:Y:S04]  /*7010*/  @P0 LDSM.16.M88.4 R36, [R3+0x400] ;  /* 0x000400000324083b */ /* 0x0006680000000200 */
[----:B------:R3:W2:Y:S04]  /*7020*/  @P0 LDSM.16.M88.4 R40, [R0+0x400] ;  /* 0x000400000028083b */ /* 0x0006a80000000200 */
[----:B------:R3:W1:Y:S02]  /*7030*/  @P0 LDSM.16.M88.4 R44, [R2+0x400] ;  /* 0x00040000022c083b */ /* 0x0006640000000200 */
.L_x_109:
[----:B------:R-:W-:Y:S05]  /*7040*/  BSYNC B1 ;  /* 0x0000000000017941 */ /* 0x000fea0003800000 */
.L_x_108:
[----:B-123--:R-:W-:Y:S05]  /*7050*/  VIADD R0, R25, 0x20 ;  /* 0x0000002019007836 */ /* 0x00efea0000000000 */
[----:B------:R-:W-:Y:S04]  /*7060*/  SHF.R.U32.HI R0, RZ, 0x15, R0 ;  /* 0x00000015ff007819 */ /* 0x000fe80000011600 */
[----:B------:R-:W-:Y:S11]  /*7070*/  LOP3.LUT P0, RZ, R0, 0x3, R53, 0x48, !PT ;  /* 0x0000000300ff7812 */ /* 0x000ff60007804835 */
[----:B------:R-:W-:Y:S02]  /*7080*/  @!UPT UIADD3 URZ, UPT, UPT, URZ, URZ, URZ ;  /* 0x000000fffffff290 */ /* 0x000fe4000fffe0ff */
[----:B------:R-:W-:Y:S05]  /*7090*/  @!P0 BRA `(.L_x_113) ;  /* 0x0000000000408947 */ /* 0x000fea0003800000 */
[----:B------:R-:W1:Y:S01]  /*70a0*/  LDCU.64 UR8, c[0x4][0x70] ;  /* 0x01000e00ff0877ac */ /* 0x000e620008000a00 */
[----:B------:R-:W-:Y:S01]  /*70b0*/  MOV R3, 0x0 ;  /* 0x0000000000037802 */ /* 0x000fe20000000f00 */
[----:B------:R-:W-:Y:S02]  /*70c0*/  HFMA2 R12, -RZ, RZ, 0, 5.9604644775390625e-08 ;  /* 0x00000001ff0c7431 */ /* 0x000fe400000001ff */
[----:B------:R-:W-:Y:S02]  /*70d0*/  IMAD.MOV.U32 R8, RZ, RZ, 0x192 ;  /* 0x00000192ff087424 */ /* 0x000fe400078e00ff */
[----:B------:R-:W-:Y:S01]  /*70e0*/  IMAD.MOV.U32 R13, RZ, RZ, RZ ;  /* 0x000000ffff0d7224 */ /* 0x000fe200078e00ff */
[----:B------:R-:W2:Y:S01]  /*70f0*/  LDCU.64 UR6, c[0x4][0x78] ;  /* 0x01000f00ff0677ac */ /* 0x000ea20008000a00 */
[----:B------:R-:W3:Y:S01]  /*7100*/  LDC.64 R2, c[0x4][R3] ;  /* 0x0100000003027b82 */ /* 0x000ee20000000a00 */
[----:B------:R-:W5:Y:S01]  /*7110*/  LDCU.64 UR4, c[0x4][0x10] ;  /* 0x01000200ff0477ac */ /* 0x000f620008000a00 */
[----:B-1----:R-:W-:Y:S01]  /*7120*/  MOV R5, UR9 ;  /* 0x0000000900057c02 */ /* 0x002fe20008000f00 */
[----:B------:R-:W-:Y:S01]  /*7130*/  IMAD.U32 R4, RZ, RZ, UR8 ;  /* 0x00000008ff047e24 */ /* 0x000fe2000f8e00ff */
[----:B--2---:R-:W-:Y:S01]  /*7140*/  MOV R7, UR7 ;  /* 0x0000000700077c02 */ /* 0x004fe20008000f00 */
[----:B------:R-:W-:Y:S01]  /*7150*/  IMAD.U32 R6, RZ, RZ, UR6 ;  /* 0x00000006ff067e24 */ /* 0x000fe2000f8e00ff */
[----:B-----5:R-:W-:Y:S01]  /*7160*/  MOV R11, UR5 ;  /* 0x00000005000b7c02 */ /* 0x020fe20008000f00 */
[----:B------:R-:W-:Y:S02]  /*7170*/  IMAD.U32 R10, RZ, RZ, UR4 ;  /* 0x00000004ff0a7e24 */ /* 0x000fe4000f8e00ff */
[----:B------:R-:W-:Y:S07]  /*7180*/  LEPC R20, `(.L_x_113) ;  /* 0x000000001014794e */ /* 0x000fee0000000000 */
[----:B---34-:R-:W-:Y:S05]  /*7190*/  CALL.ABS.NOINC R2 ;  /* 0x0000000002007343 */ /* 0x018fea0003c00000 */
.L_x_113:
[----:B------:R-:W-:Y:S01]  /*71a0*/  ISETP.NE.AND P0, PT, R63, RZ, PT ;  /* 0x000000ff3f00720c */ /* 0x000fe20003f05270 */
[----:B------:R-:W-:Y:S05]  /*71b0*/  WARPSYNC.ALL ;  /* 0x0000000000007948 */ /* 0x000fea0003800000 */
[----:B------:R-:W-:Y:S01]  /*71c0*/  R2UR UR4, R25 ;  /* 0x00000000190472ca */ /* 0x000fe200000e0000 */
[----:B------:R-:W-:Y:S11]  /*71d0*/  BSSY.RECONVERGENT B0, `(.L_x_114) ;  /* 0x0000045000007945 */ /* 0x000ff60003800200 */
[----:B------:R-:W-:Y:S01]  /*71e0*/  @!UPT UIADD3 URZ, UPT, UPT, URZ, URZ, URZ ;  /* 0x000000fffffff290 */ /* 0x000fe2000fffe0ff */
[----:B------:R-:W1:Y:S01]  /*71f0*/  LDTM.16dp128bit.x8 R4, tmem[UR4+0x20] ;  /* 0x00002004000479ee */ /* 0x000e620008180000 */
[----:B------:R-:W-:Y:S01]  /*7200*/  R2UR UR4, R72 ;  /* 0x00000000480472ca */ /* 0x000fe200000e0000 */
[----:B------:R-:W-:Y:S11]  /*7210*/  NOP ;  /* 0x0000000000007918 */ /* 0x000ff60000000000 */
[----:B------:R-:W-:Y:S01]  /*7220*/  @!UPT UIADD3 URZ, UPT, UPT, URZ, URZ, URZ ;  /* 0x000000fffffff290 */ /* 0x000fe2000fffe0ff */
[----:B------:R-:W-:Y:S04]  /*7230*/  UIADD3 UR4, UPT, UPT, UR4, 0xe0, URZ ;  /* 0x000000e004047890 */ /* 0x000fe8000fffe0ff */
[----:B------:R-:W-:Y:S01]  /*7240*/  UPRMT UR4, UR54, 0x654, UR4 ;  /* 0x0000065436047896 */ /* 0x000fe20008000004 */
[C---:B-1----:R-:W-:Y:S01]  /*7250*/  FMUL R0, R24.reuse, R4 ;  /* 0x0000000418007220 */ /* 0x042fe20000400000 */
[C---:B------:R-:W-:Y:S01]  /*7260*/  FMUL R2, R24.reuse, R5 ;  /* 0x0000000518027220 */ /* 0x040fe20000400000 */
[----:B------:R-:W-:Y:S06]  /*7270*/  FMUL R3, R24, R6 ;  /* 0x0000000618037220 */ /* 0x000fec0000400000 */
[----:B------:R-:W-:Y:S01]  /*7280*/  SYNCS.ARRIVE.TRANS64.RED.A1T0 RZ, [UR4], RZ ;  /* 0x000000ffffff79a7 */ /* 0x000fe20008100404 */
[C---:B----4-:R-:W-:Y:S01]  /*7290*/  FFMA R28, R26.reuse, R32, R0 ;  /* 0x000000201a1c7223 */ /* 0x050fe20000000000 */
[----:B------:R-:W-:Y:S01]  /*72a0*/  MOV R0, UR45 ;  /* 0x0000002d00007c02 */ /* 0x000fe20008000f00 */
[----:B------:R-:W-:Y:S01]  /*72b0*/  FFMA R29, R26, R33, R2 ;  /* 0x000000211a1d7223 */ /* 0x000fe20000000002 */
[C---:B------:R-:W-:Y:S01]  /*72c0*/  FMUL R7, R24.reuse, R7 ;  /* 0x0000000718077220 */ /* 0x040fe20000400000 */
[----:B------:R-:W-:Y:S01]  /*72d0*/  FMUL R4, R24, R8 ;  /* 0x0000000818047220 */ /* 0x000fe20000400000 */
[----:B------:R-:W-:Y:S01]  /*72e0*/  LEA R0, R0, R27, 0xb ;  /* 0x0000001b00007211 */ /* 0x000fe200078e58ff */
[----:B------:R-:W-:Y:S01]  /*72f0*/  FMUL R5, R24, R9 ;  /* 0x0000000918057220 */ /* 0x000fe20000400000 */
[----:B------:R-:W-:Y:S01]  /*7300*/  FFMA R30, R26, R34, R3 ;  /* 0x000000221a1e7223 */ /* 0x000fe20000000003 */
[----:B------:R-:W-:Y:S01]  /*7310*/  FMUL R6, R24, R10 ;  /* 0x0000000a18067220 */ /* 0x000fe20000400000 */
[----:B------:R-:W-:Y:S01]  /*7320*/  FFMA R31, R26, R35, R7 ;  /* 0x000000231a1f7223 */ /* 0x000fe20000000007 */
[----:B------:R-:W-:Y:S01]  /*7330*/  LEA R0, R0, UR44, 0x2 ;  /* 0x0000002c00007c11 */ /* 0x000fe2000f8e10ff */
[----:B------:R-:W-:Y:S01]  /*7340*/  FMUL R11, R24, R11 ;  /* 0x0000000b180b7220 */ /* 0x000fe20000400000 */
[----:B------:R-:W-:Y:S01]  /*7350*/  FFMA R4, R26, R36, R4 ;  /* 0x000000241a047223 */ /* 0x000fe20000000004 */
[----:B------:R-:W-:Y:S01]  /*7360*/  FMUL R8, R24, R12 ;  /* 0x0000000c18087220 */ /* 0x000fe20000400000 */
[----:B------:R-:W-:Y:S01]  /*7370*/  FFMA R5, R26, R37, R5 ;  /* 0x000000251a057223 */ /* 0x000fe20000000005 */
[----:B------:R1:W-:Y:S01]  /*7380*/  STSM.16.M88.4 [R0+0x400], R28 ;  /* 0x0004001c00007844 */ /* 0x0003e20000000200 */
[----:B------:R-:W-:Y:S01]  /*7390*/  FMUL R9, R24, R13 ;  /* 0x0000000d18097220 */ /* 0x000fe20000400000 */
[----:B------:R-:W-:Y:S01]  /*73a0*/  FFMA R6, R26, R38, R6 ;  /* 0x000000261a067223 */ /* 0x000fe20000000006 */
[----:B------:R-:W-:Y:S01]  /*73b0*/  FMUL R10, R24, R14 ;  /* 0x0000000e180a7220 */ /* 0x000fe20000400000 */
[----:B------:R-:W-:Y:S01]  /*73c0*/  FFMA R7, R26, R39, R11 ;  /* 0x000000271a077223 */ /* 0x000fe2000000000b */
[----:B------:R-:W-:Y:S01]  /*73d0*/  IADD3 R2, PT, PT, R70, 0x400, R0 ;  /* 0x0000040046027810 */ /* 0x000fe20007ffe000 */
[----:B------:R-:W-:Y:S01]  /*73e0*/  FMUL R15, R24, R15 ;  /* 0x0000000f180f7220 */ /* 0x000fe20000400000 */
[----:B------:R-:W-:Y:S01]  /*73f0*/  FFMA R8, R26, R40, R8 ;  /* 0x000000281a087223 */ /* 0x000fe20000000008 */
[----:B------:R-:W-:Y:S01]  /*7400*/  FMUL R12, R24, R16 ;  /* 0x00000010180c7220 */ /* 0x000fe20000400000 */
[----:B------:R-:W-:Y:S01]  /*7410*/  FFMA R9, R26, R41, R9 ;  /* 0x000000291a097223 */ /* 0x000fe20000000009 */
[----:B------:R1:W-:Y:S01]  /*7420*/  STSM.16.M88.4 [R2], R4 ;  /* 0x0000000402007844 */ /* 0x0003e20000000200 */
[----:B------:R-:W-:Y:S01]  /*7430*/  FMUL R13, R24, R17 ;  /* 0x00000011180d7220 */ /* 0x000fe20000400000 */
[----:B------:R-:W-:Y:S01]  /*7440*/  FFMA R10, R26, R42, R10 ;  /* 0x0000002a1a0a7223 */ /* 0x000fe2000000000a */
[----:B------:R-:W-:Y:S01]  /*7450*/  FMUL R14, R24, R18 ;  /* 0x00000012180e7220 */ /* 0x000fe20000400000 */
[----:B------:R-:W-:Y:S01]  /*7460*/  FFMA R11, R26, R43, R15 ;  /* 0x0000002b1a0b7223 */ /* 0x000fe2000000000f */
[----:B------:R-:W-:Y:S01]  /*7470*/  IADD3 R71, PT, PT, R71, 0x400, R0 ;  /* 0x0000040047477810 */ /* 0x000fe20007ffe000 */
[----:B------:R-:W-:Y:S01]  /*7480*/  FMUL R19, R24, R19 ;  /* 0x0000001318137220 */ /* 0x000fe20000400000 */
[C---:B------:R-:W-:Y:S01]  /*7490*/  FFMA R12, R26.reuse, R44, R12 ;  /* 0x0000002c1a0c7223 */ /* 0x040fe2000000000c */
[C---:B------:R-:W-:Y:S01]  /*74a0*/  FFMA R13, R26.reuse, R45, R13 ;  /* 0x0000002d1a0d7223 */ /* 0x040fe2000000000d */
[C---:B------:R-:W-:Y:S01]  /*74b0*/  FFMA R14, R26.reuse, R46, R14 ;  /* 0x0000002e1a0e7223 */ /* 0x040fe2000000000e */
[----:B------:R1:W-:Y:S01]  /*74c0*/  STSM.16.M88.4 [R71], R8 ;  /* 0x0000000847007844 */ /* 0x0003e20000000200 */
[----:B------:R-:W-:Y:S01]  /*74d0*/  FFMA R15, R26, R47, R19 ;  /* 0x0000002f1a0f7223 */ /* 0x000fe20000000013 */
[----:B------:R-:W-:Y:S05]  /*74e0*/  IADD3 R70, PT, PT, R70, R71, RZ ;  /* 0x0000004746467210 */ /* 0x000fea0007ffe0ff */
        /* <DEDUP_REMOVED lines=10> */
[----:B------:R-:W-:Y:S02]  /*7590*/  ULEA UR5, UR45, UR44, 0xd ;  /* 0x0000002c2d057291 */ /* 0x000fe4000f8e68ff */
[----:B------:R-:W-:Y:S02]  /*75a0*/  UIADD3 UR9, UPT, UPT, UR49, 0x20, URZ ;  /* 0x0000002031097890 */ /* 0x000fe4000fffe0ff */
[----:B------:R-:W-:Y:S01]  /*75b0*/  UIADD3 UR8, UPT, UPT, UR5, 0x400, URZ ;  /* 0x0000040005087890 */ /* 0x000fe2000fffe0ff */
[----:B------:R-:W-:Y:S01]  /*75c0*/  UMOV UR10, UR50 ;  /* 0x00000032000a7c82 */ /* 0x000fe20008000000 */
[----:B------:R-:W-:Y:S01]  /*75d0*/  UMOV UR11, UR36 ;  /* 0x00000024000b7c82 */ /* 0x000fe20008000000 */
[----:B--2---:R-:W-:Y:S04]  /*75e0*/  UIADD3 UR4, UP0, UPT, UR6, 0x680, URZ ;  /* 0x0000068006047890 */ /* 0x004fe8000ff1e0ff */
[----:B------:R-:W-:Y:S09]  /*75f0*/  UIADD3.X UR5, UPT, UPT, URZ, UR7, URZ, UP0, !UPT ;  /* 0x00000007ff057290 */ /* 0x000ff200087fe4ff */
[----:B------:R2:W-:Y:S02]  /*7600*/  UTMASTG.3D [UR8], [UR4] ;  /* 0x00000008040073b5 */ /* 0x0005e40008010000 */
[----:B--2---:R0:W-:Y:S02]  /*7610*/  UTMACMDFLUSH ;  /* 0x00000000000079b7 */ /* 0x0041e40000000000 */
.L_x_115:
[----:B------:R-:W-:Y:S05]  /*7620*/  BSYNC.RECONVERGENT B0 ;  /* 0x0000000000007941 */ /* 0x000fea0003800200 */
.L_x_114:
[----:B------:R-:W-:Y:S01]  /*7630*/  UIADD3 UR4, UPT, UPT, UR45, 0x1, URZ ;  /* 0x000000012d047890 */ /* 0x000fe2000fffe0ff */
[----:B------:R-:W-:Y:S03]  /*7640*/  BSSY.RECONVERGENT B0, `(.L_x_116) ;  /* 0x0000008000007945 */ /* 0x000fe60003800200 */
[----:B------:R-:W-:Y:S04]  /*7650*/  UISETP.NE.AND UP0, UPT, UR4, 0x3, UPT ;  /* 0x000000030400788c */ /* 0x000fe8000bf05270 */
[----:B------:R-:W-:Y:S02]  /*7660*/  UISETP.EQ.XOR UP1, UPT, UR47, 0x3, !UP0 ;  /* 0x000000032f00788c */ /* 0x000fe4000c722a70 */
[----:B------:R-:W-:Y:S02]  /*7670*/  USEL UR46, UR4, URZ, UP0 ;  /* 0x000000ff042e7287 */ /* 0x000fe40008000000 */
[----:B------:R-:W-:Y:S04]  /*7680*/  USEL UR5, URZ, 0x1, !UP1 ;  /* 0x00000001ff057887 */ /* 0x000fe8000c800000 */
[----:B------:R-:W-:Y:S01]  /*7690*/  ULOP3.LUT UR55, UR55, UR5, URZ, 0x3c, !UPT ;  /* 0x0000000537377292 */ /* 0x000fe2000f8e3cff */
[----:B------:R-:W-:Y:S11]  /*76a0*/  @P0 BRA `(.L_x_117) ;  /* 0x0000000000040947 */ /* 0x000ff60003800000 */
[----:B------:R-:W-:Y:S04]  /*76b0*/  DEPBAR.LE SB0, 0x1 ;  /* 0x000080400000791a */ /* 0x000fe80000000000 */
.L_x_117:
[----:B------:R-:W-:Y:S05]  /*76c0*/  BSYNC.RECONVERGENT B0 ;  /* 0x0000000000007941 */ /* 0x000fea0003800200 */
.L_x_116:
[----:B------:R-:W-:Y:S01]  /*76d0*/  BAR.SYNC.DEFER_BLOCKING 0x1, 0x80 ;  /* 0x0042000000007b1d */ /* 0x000fe20000010000 */
[----:B------:R-:W-:Y:S01]  /*76e0*/  UISETP.NE.AND UP0, UPT, UR53, -0x2, UPT ;  /* 0xfffffffe3500788c */ /* 0x000fe2000bf05270 */
[----:B------:R-:W-:Y:S08]  /*76f0*/  IADD3 R22, PT, PT, R22, 0x1, RZ ;  /* 0x0000000116167810 */ /* 0x000ff00007ffe0ff */
[----:B------:R-:W-:Y:S05]  /*7700*/  BRA.U !UP0, `(.L_x_118) ;  /* 0x0000000108287547 */ /* 0x000fea000b800000 */
[----:B------:R-:W-:Y:S01]  /*7710*/  ISETP.NE.AND P0, PT, R69, RZ, PT ;  /* 0x000000ff4500720c */ /* 0x000fe20003f05270 */
[----:B-1----:R-:W-:Y:S01]  /*7720*/  IMAD.U32 R2, RZ, RZ, UR52 ;  /* 0x00000034ff027e24 */ /* 0x002fe2000f8e00ff */
[----:B------:R-:W-:Y:S01]  /*7730*/  UIADD3 UR4, UPT, UPT, UR52, 0x1, URZ ;  /* 0x0000000134047890 */ /* 0x000fe2000fffe0ff */
[----:B------:R-:W-:Y:S03]  /*7740*/  IMAD.U32 R0, RZ, RZ, UR54 ;  /* 0x00000036ff007e24 */ /* 0x000fe6000f8e00ff */
[----:B------:R-:W-:Y:S04]  /*7750*/  UISETP.NE.AND UP0, UPT, UR4, 0x3, UPT ;  /* 0x000000030400788c */ /* 0x000fe8000bf05270 */
[----:B------:R-:W-:Y:S03]  /*7760*/  USEL UR52, UR4, URZ, UP0 ;  /* 0x000000ff04347287 */ /* 0x000fe60008000000 */
[----:B------:R-:W-:Y:S05]  /*7770*/  @P0 LEA R2, R2, UR44, 0x3 ;  /* 0x0000002c02020c11 */ /* 0x000fea000f8e18ff */
[----:B------:R-:W-:Y:S05]  /*7780*/  @P0 VIADD R2, R2, 0x78 ;  /* 0x0000007802020836 */ /* 0x000fea0000000000 */
[----:B------:R-:W-:Y:S04]  /*7790*/  @P0 PRMT R0, R0, 0x654, R2 ;  /* 0x0000065400000816 */ /* 0x000fe80000000002 */
[----:B------:R2:W-:Y:S03]  /*77a0*/  @P0 SYNCS.ARRIVE.TRANS64.RED.A1T0 RZ, [R0+URZ], RZ ;  /* 0x000000ff00ff09a7 */ /* 0x0005e600081004ff */
.L_x_118:
[----:B------:R-:W-:Y:S01]  /*77b0*/  R2UR UR6, R68 ;  /* 0x00000000440672ca */ /* 0x000fe200000e0000 */
[----:B------:R-:W-:Y:S01]  /*77c0*/  UIADD3 UR53, UPT, UPT, UR53, 0x2, URZ ;  /* 0x0000000235357890 */ /* 0x000fe2000fffe0ff */
[----:B------:R-:W-:Y:S02]  /*77d0*/  R2UR UR5, R54 ;  /* 0x00000000360572ca */ /* 0x000fe400000e0000 */
[----:B------:R-:W-:Y:S02]  /*77e0*/  R2UR UR4, R55 ;  /* 0x00000000370472ca */ /* 0x000fe400000e0000 */
[----:B------:R-:W-:Y:S02]  /*77f0*/  R2UR UR36, R66 ;  /* 0x00000000422472ca */ /* 0x000fe400000e0000 */
[----:B------:R-:W-:Y:S02]  /*7800*/  ISETP.NE.AND P0, PT, R58, 0x2, PT ;  /* 0x000000023a00780c */ /* 0x000fe40003f05270 */
[----:B------:R-:W-:Y:S02]  /*7810*/  ISETP.NE.AND P1, PT, R22, 0x4, PT ;  /* 0x000000041600780c */ /* 0x000fe40003f25270 */
[----:B-1----:R-:W-:Y:S01]  /*7820*/  SEL R2, RZ, 0x1, P0 ;  /* 0x00000001ff027807 */ /* 0x002fe20000000000 */
[----:B------:R-:W-:Y:S01]  /*7830*/  UISETP.NE.AND UP0, UPT, UR6, URZ, UPT ;  /* 0x000000ff0600728c */ /* 0x000fe2000bf05270 */
[----:B--2---:R-:W-:Y:S01]  /*7840*/  SEL R0, RZ, 0x1, P1 ;  /* 0x00000001ff007807 */ /* 0x004fe20000800000 */
[----:B------:R-:W-:Y:S01]  /*7850*/  UIADD3 UR27, UPT, UPT, UR37, UR5, URZ ;  /* 0x00000005251b7290 */ /* 0x000fe2000fffe0ff */
[----:B------:R-:W-:Y:S01]  /*7860*/  LOP3.LUT R59, R59, R2, RZ, 0x3c, !PT ;  /* 0x000000023b3b7212 */ /* 0x000fe200078e3cff */
[----:B------:R-:W-:Y:S01]  /*7870*/  UIADD3 UR26, UPT, UPT, UR38, UR4, URZ ;  /* 0x00000004261a7290 */ /* 0x000fe2000fffe0ff */
[----:B------:R-:W-:Y:S02]  /*7880*/  LOP3.LUT R60, R60, R0, RZ, 0x3c, !PT ;  /* 0x000000003c3c7212 */ /* 0x000fe400078e3cff */
[----:B------:R-:W-:Y:S02]  /*7890*/  SEL R58, R58, RZ, P0 ;  /* 0x000000ff3a3a7207 */ /* 0x000fe40000000000 */
[----:B------:R-:W-:Y:S01]  /*78a0*/  SEL R22, R22, RZ, P1 ;  /* 0x000000ff16167207 */ /* 0x000fe20000800000 */
[----:B------:R-:W-:Y:S06]  /*78b0*/  BRA.U UP0, `(.L_x_119) ;  /* 0xffffffdd00a87547 */ /* 0x000fec000b83ffff */
[----:B------:R-:W-:-:S13]  /*78c0*/  R2UR UR4, R56 ;  /* 0x00000000380472ca */ /* 0x000fda00000e0000 */
[----:B------:R-:W-:-:S09]  /*78d0*/  UISETP.NE.AND UP0, UPT, UR4, URZ, UPT ;  /* 0x000000ff0400728c */ /* 0x000fd2000bf05270 */
[----:B------:R-:W-:Y:S05]  /*78e0*/  BRA.U !UP0, `(.L_x_120) ;  /* 0x0000000108487547 */ /* 0x000fea000b800000 */
[----:B------:R-:W1:Y:S02]  /*78f0*/  LDCU.64 UR4, c[0x0][0x890] ;  /* 0x00011200ff0477ac */ /* 0x000e640008000a00 */
[----:B-1----:R-:W-:-:S04]  /*7900*/  UISETP.NE.U32.AND UP0, UPT, UR4, URZ, UPT ;  /* 0x000000ff0400728c */ /* 0x002fc8000bf05070 */
[----:B------:R-:W-:-:S09]  /*7910*/  UISETP.NE.AND.EX UP0, UPT, UR5, URZ, UPT, UP0 ;  /* 0x000000ff0500728c */ /* 0x000fd2000bf05300 */
[----:B------:R-:W-:Y:S05]  /*7920*/  BRA.U UP0, `(.L_x_121) ;  /* 0x00000001000c7547 */ /* 0x000fea000b800000 */
[----:B------:R-:W-:-:S13]  /*7930*/  FSETP.NEU.AND P0, PT, R26, RZ, PT ;  /* 0x000000ff1a00720b */ /* 0x000fda0003f0d000 */
[----:B------:R-:W-:Y:S05]  /*7940*/  @!P0 EXIT ;  /* 0x000000000000894d */ /* 0x000fea0003800000 */
[----:B------:R-:W-:Y:S05]  /*7950*/  BRA `(.L_x_120) ;  /* 0x00000000002c7947 */ /* 0x000fea0003800000 */
.L_x_121:
[----:B------:R-:W-:Y:S01]  /*7960*/  ISETP.NE.AND P0, PT, R57, RZ, PT ;  /* 0x000000ff3900720c */ /* 0x000fe20003f05270 */
[----:B------:R-:W-:-:S12]  /*7970*/  BSSY.RECONVERGENT B0, `(.L_x_120) ;  /* 0x0000009000007945 */ /* 0x000fd80003800200 */
[----:B------:R-:W-:Y:S05]  /*7980*/  @P0 BRA `(.L_x_122) ;  /* 0x0000000000140947 */ /* 0x000fea0003800000 */
[----:B------:R-:W1:Y:S02]  /*7990*/  LDCU.64 UR4, c[0x0][0x888] ;  /* 0x00011100ff0477ac */ /* 0x000e640008000a00 */
[----:B-1----:R-:W-:-:S04]  /*79a0*/  ISETP.NE.U32.AND P0, PT, RZ, UR4, PT ;  /* 0x00000004ff007c0c */ /* 0x002fc8000bf05070 */
[----:B------:R-:W-:-:S13]  /*79b0*/  ISETP.NE.AND.EX P0, PT, RZ, UR5, PT, P0 ;  /* 0x00000005ff007c0c */ /* 0x000fda000bf05300 */
[----:B------:R-:W-:Y:S05]  /*79c0*/  @!P0 EXIT ;  /* 0x000000000000894d */ /* 0x000fea0003800000 */
[----:B------:R-:W-:Y:S05]  /*79d0*/  BRA `(.L_x_123) ;  /* 0x0000000000087947 */ /* 0x000fea0003800000 */
.L_x_122:
[----:B------:R-:W-:-:S13]  /*79e0*/  FSETP.NEU.AND P0, PT, R26, RZ, PT ;  /* 0x000000ff1a00720b */ /* 0x000fda0003f0d000 */
[----:B------:R-:W-:Y:S05]  /*79f0*/  @!P0 EXIT ;  /* 0x000000000000894d */ /* 0x000fea0003800000 */
.L_x_123:
[----:B------:R-:W-:Y:S05]  /*7a00*/  BSYNC.RECONVERGENT B0 ;  /* 0x0000000000007941 */ /* 0x000fea0003800200 */
.L_x_120:
[----:B------:R-:W-:Y:S01]  /*7a10*/  ULEA UR4, UR52, UR44, 0x3 ;  /* 0x0000002c34047291 */ /* 0x000fe2000f8e18ff */
[----:B------:R-:W-:-:S04]  /*7a20*/  DEPBAR.LE SB0, 0x0 ;  /* 0x000080000000791a */ /* 0x000fc80000000000 */
[----:B------:R-:W-:-:S04]  /*7a30*/  UIADD3 UR4, UPT, UPT, UR4, 0x78, URZ ;  /* 0x0000007804047890 */ /* 0x000fc8000fffe0ff */
[----:B------:R-:W-:-:S09]  /*7a40*/  UPRMT UR4, UR54, 0x654, UR4 ;  /* 0x0000065436047896 */ /* 0x000fd20008000004 */
[----:B------:R-:W-:Y:S01]  /*7a50*/  SYNCS.ARRIVE.TRANS64.RED.A1T0 RZ, [UR4], RZ ;  /* 0x000000ffffff79a7 */ /* 0x000fe20008100404 */
[----:B------:R-:W-:Y:S05]  /*7a60*/  EXIT ;  /* 0x000000000000794d */ /* 0x000fea0003800000 */
.L_x_24:
[----:B---3--:R3:W4:Y:S02]  /*7a70*/  SYNCS.PHASECHK.TRANS64.TRYWAIT P0, [R0+URZ+0x110], R2 ;  /* 0x00011002000075a7 */ /* 0x00872400080011ff */
[----:B----4-:R-:W-:Y:S05]  /*7a80*/  @!P0 NANOSLEEP.SYNCS 0x989680 ;  /* 0x009896800000895d */ /* 0x010fea0003900000 */
[----:B------:R-:W4:Y:S02]  /*7a90*/  @!P0 SYNCS.PHASECHK.TRANS64 P0, [R0+URZ+0x110], R2 ;  /* 0x00011002000085a7 */ /* 0x000f2400080010ff */
[----:B----4-:R-:W-:Y:S05]  /*7aa0*/  @!P0 BRA `(.L_x_24) ;  /* 0xfffffffc00f08947 */ /* 0x010fea000383ffff */
[----:B------:R-:W-:Y:S05]  /*7ab0*/  BRA `(.L_x_124) ;  /* 0xffffff9c00d07947 */ /* 0x000fea000383ffff */
.L_x_27:
[----:B--2---:R-:W-:-:S07]  /*7ac0*/  MOV R0, UR33 ;  /* 0x0000002100007c02 */ /* 0x004fce0008000f00 */
.L_x_125:
[----:B--2---:R2:W3:Y:S02]  /*7ad0*/  SYNCS.PHASECHK.TRANS64.TRYWAIT P0, [R0+URZ+0x30], R3 ;  /* 0x00003003000075a7 */ /* 0x0044e400080011ff */
[----:B---3--:R-:W-:Y:S05]  /*7ae0*/  @!P0 NANOSLEEP.SYNCS 0x989680 ;  /* 0x009896800000895d */ /* 0x008fea0003900000 */
[----:B------:R-:W3:Y:S02]  /*7af0*/  @!P0 SYNCS.PHASECHK.TRANS64 P0, [R0+URZ+0x30], R3 ;  /* 0x00003003000085a7 */ /* 0x000ee400080010ff */
[----:B---3--:R-:W-:Y:S05]  /*7b00*/  @!P0 BRA `(.L_x_125) ;  /* 0xfffffffc00f08947 */ /* 0x008fea000383ffff */
[----:B------:R-:W-:Y:S05]  /*7b10*/  BRA `(.L_x_26) ;  /* 0xffffffa000187947 */ /* 0x000fea000383ffff */
.L_x_34:
[----:B-1----:R-:W-:-:S07]  /*7b20*/  MOV R0, UR33 ;  /* 0x0000002100007c02 */ /* 0x002fce0008000f00 */
.L_x_126:
[----:B-1----:R1:W2:Y:S02]  /*7b30*/  SYNCS.PHASECHK.TRANS64.TRYWAIT P0, [R0+URZ+0x30], R3 ;  /* 0x00003003000075a7 */ /* 0x0022a400080011ff */
[----:B--2---:R-:W-:Y:S05]  /*7b40*/  @!P0 NANOSLEEP.SYNCS 0x989680 ;  /* 0x009896800000895d */ /* 0x004fea0003900000 */
[----:B------:R-:W2:Y:S02]  /*7b50*/  @!P0 SYNCS.PHASECHK.TRANS64 P0, [R0+URZ+0x30], R3 ;  /* 0x00003003000085a7 */ /* 0x000ea400080010ff */
[----:B--2---:R-:W-:Y:S05]  /*7b60*/  @!P0 BRA `(.L_x_126) ;  /* 0xfffffffc00f08947 */ /* 0x004fea000383ffff */
[----:B------:R-:W-:Y:S05]  /*7b70*/  BRA `(.L_x_33) ;  /* 0xffffffa400087947 */ /* 0x000fea000383ffff */
.L_x_39:
[----:B-1----:R1:W2:Y:S02]  /*7b80*/  SYNCS.PHASECHK.TRANS64.TRYWAIT P0, [R3+URZ+0xa0], R0 ;  /* 0x0000a000030075a7 */ /* 0x0022a400080011ff */
[----:B--2---:R-:W-:Y:S05]  /*7b90*/  @!P0 NANOSLEEP.SYNCS 0x989680 ;  /* 0x009896800000895d */ /* 0x004fea0003900000 */
[----:B------:R-:W2:Y:S02]  /*7ba0*/  @!P0 SYNCS.PHASECHK.TRANS64 P0, [R3+URZ+0xa0], R0 ;  /* 0x0000a000030085a7 */ /* 0x000ea400080010ff */
[----:B--2---:R-:W-:Y:S05]  /*7bb0*/  @!P0 BRA `(.L_x_39) ;  /* 0xfffffffc00f08947 */ /* 0x004fea000383ffff */
[----:B------:R-:W-:Y:S05]  /*7bc0*/  BRA `(.L_x_127) ;  /* 0xffffffa400d87947 */ /* 0x000fea000383ffff */
.L_x_43:
[----:B------:R-:W-:-:S07]  /*7bd0*/  MOV R0, UR4 ;  /* 0x0000000400007c02 */ /* 0x000fce0008000f00 */
.L_x_128:
[----:B-1----:R1:W2:Y:S02]  /*7be0*/  SYNCS.PHASECHK.TRANS64.TRYWAIT P0, [R0+URZ], R2 ;  /* 0x00000002000075a7 */ /* 0x0022a400080011ff */
[----:B--2---:R-:W-:Y:S05]  /*7bf0*/  @!P0 NANOSLEEP.SYNCS 0x989680 ;  /* 0x009896800000895d */ /* 0x004fea0003900000 */
[----:B------:R-:W2:Y:S02]  /*7c00*/  @!P0 SYNCS.PHASECHK.TRANS64 P0, [R0+URZ], R2 ;  /* 0x00000002000085a7 */ /* 0x000ea400080010ff */
[----:B--2---:R-:W-:Y:S05]  /*7c10*/  @!P0 BRA `(.L_x_128) ;  /* 0xfffffffc00f08947 */ /* 0x004fea000383ffff */
[----:B------:R-:W-:Y:S05]  /*7c20*/  BRA `(.L_x_129) ;  /* 0xffffffac00847947 */ /* 0x000fea000383ffff */
.L_x_44:
[----:B------:R-:W-:-:S07]  /*7c30*/  MOV R0, UR5 ;  /* 0x0000000500007c02 */ /* 0x000fce0008000f00 */
.L_x_130:
[----:B-1----:R1:W2:Y:S02]  /*7c40*/  SYNCS.PHASECHK.TRANS64.TRYWAIT P0, [R0+URZ], R3 ;  /* 0x00000003000075a7 */ /* 0x0022a400080011ff */
[----:B--2---:R-:W-:Y:S05]  /*7c50*/  @!P0 NANOSLEEP.SYNCS 0x989680 ;  /* 0x009896800000895d */ /* 0x004fea0003900000 */
[----:B------:R-:W2:Y:S02]  /*7c60*/  @!P0 SYNCS.PHASECHK.TRANS64 P0, [R0+URZ], R3 ;  /* 0x00000003000085a7 */ /* 0x000ea400080010ff */
[----:B--2---:R-:W-:Y:S05]  /*7c70*/  @!P0 BRA `(.L_x_130) ;  /* 0xfffffffc00f08947 */ /* 0x004fea000383ffff */
[----:B------:R-:W-:Y:S05]  /*7c80*/  BRA `(.L_x_131) ;  /* 0xffffffac00907947 */ /* 0x000fea000383ffff */
.L_x_45:
[----:B------:R-:W-:-:S07]  /*7c90*/  MOV R0, UR5 ;  /* 0x0000000500007c02 */ /* 0x000fce0008000f00 */
.L_x_132:
[----:B-1----:R1:W2:Y:S02]  /*7ca0*/  SYNCS.PHASECHK.TRANS64.TRYWAIT P0, [R0+URZ], R3 ;  /* 0x00000003000075a7 */ /* 0x0022a400080011ff */
[----:B--2---:R-:W-:Y:S05]  /*7cb0*/  @!P0 NANOSLEEP.SYNCS 0x989680 ;  /* 0x009896800000895d */ /* 0x004fea0003900000 */
[----:B------:R-:W2:Y:S02]  /*7cc0*/  @!P0 SYNCS.PHASECHK.TRANS64 P0, [R0+URZ], R3 ;  /* 0x00000003000085a7 */ /* 0x000ea400080010ff */
[----:B--2---:R-:W-:Y:S05]  /*7cd0*/  @!P0 BRA `(.L_x_132) ;  /* 0xfffffffc00f08947 */ /* 0x004fea000383ffff */
[----:B------:R-:W-:Y:S05]  /*7ce0*/  BRA `(.L_x_133) ;  /* 0xffffffac009c7947 */ /* 0x000fea000383ffff */
.L_x_46:
[----:B------:R-:W-:-:S07]  /*7cf0*/  MOV R0, UR5 ;  /* 0x0000000500007c02 */ /* 0x000fce0008000f00 */
.L_x_134:
[----:B-1----:R1:W2:Y:S02]  /*7d00*/  SYNCS.PHASECHK.TRANS64.TRYWAIT P0, [R0+URZ], R3 ;  /* 0x00000003000075a7 */ /* 0x0022a400080011ff */
[----:B--2---:R-:W-:Y:S05]  /*7d10*/  @!P0 NANOSLEEP.SYNCS 0x989680 ;  /* 0x009896800000895d */ /* 0x004fea0003900000 */
[----:B------:R-:W2:Y:S02]  /*7d20*/  @!P0 SYNCS.PHASECHK.TRANS64 P0, [R0+URZ], R3 ;  /* 0x00000003000085a7 */ /* 0x000ea400080010ff */
[----:B--2---:R-:W-:Y:S05]  /*7d30*/  @!P0 BRA `(.L_x_134) ;  /* 0xfffffffc00f08947 */ /* 0x004fea000383ffff */
[----:B------:R-:W-:Y:S05]  /*7d40*/  BRA `(.L_x_135) ;  /* 0xffffffac00a87947 */ /* 0x000fea000383ffff */
.L_x_47:
[----:B------:R-:W-:-:S07]  /*7d50*/  MOV R0, UR5 ;  /* 0x0000000500007c02 */ /* 0x000fce0008000f00 */
.L_x_136:
[----:B-1----:R1:W2:Y:S02]  /*7d60*/  SYNCS.PHASECHK.TRANS64.TRYWAIT P0, [R0+URZ], R3 ;  /* 0x00000003000075a7 */ /* 0x0022a400080011ff */
[----:B--2---:R-:W-:Y:S05]  /*7d70*/  @!P0 NANOSLEEP.SYNCS 0x989680 ;  /* 0x009896800000895d */ /* 0x004fea0003900000 */
[----:B------:R-:W2:Y:S02]  /*7d80*/  @!P0 SYNCS.PHASECHK.TRANS64 P0, [R0+URZ], R3 ;  /* 0x00000003000085a7 */ /* 0x000ea400080010ff */
[----:B--2---:R-:W-:Y:S05]  /*7d90*/  @!P0 BRA `(.L_x_136) ;  /* 0xfffffffc00f08947 */ /* 0x004fea000383ffff */
[----:B------:R-:W-:Y:S05]  /*7da0*/  BRA `(.L_x_137) ;  /* 0xffffffac00b47947 */ /* 0x000fea000383ffff */
.L_x_50:
[----:B--2---:R2:W3:Y:S02]  /*7db0*/  SYNCS.PHASECHK.TRANS64.TRYWAIT P0, [R2+URZ+0x100], R4 ;  /* 0x00010004020075a7 */ /* 0x0044e400080011ff */
[----:B---3--:R-:W-:Y:S05]  /*7dc0*/  @!P0 NANOSLEEP.SYNCS 0x989680 ;  /* 0x009896800000895d */ /* 0x008fea0003900000 */
[----:B------:R-:W3:Y:S02]  /*7dd0*/  @!P0 SYNCS.PHASECHK.TRANS64 P0, [R2+URZ+0x100], R4 ;  /* 0x00010004020085a7 */ /* 0x000ee400080010ff */
[----:B---3--:R-:W-:Y:S05]  /*7de0*/  @!P0 BRA `(.L_x_50) ;  /* 0xfffffffc00f08947 */ /* 0x008fea000383ffff */
[----:B------:R-:W-:Y:S05]  /*7df0*/  BRA `(.L_x_138) ;  /* 0xffffffb000107947 */ /* 0x000fea000383ffff */
.L_x_51:
[----:B------:R-:W-:-:S07]  /*7e00*/  MOV R2, UR4 ;  /* 0x0000000400027c02 */ /* 0x000fce0008000f00 */
.L_x_139:
[----:B--2---:R2:W3:Y:S02]  /*7e10*/  SYNCS.PHASECHK.TRANS64.TRYWAIT P0, [R2+URZ+0xb0], R5 ;  /* 0x0000b005020075a7 */ /* 0x0044e400080011ff */
[----:B---3--:R-:W-:Y:S05]  /*7e20*/  @!P0 NANOSLEEP.SYNCS 0x989680 ;  /* 0x009896800000895d */ /* 0x008fea0003900000 */
[----:B------:R-:W3:Y:S02]  /*7e30*/  @!P0 SYNCS.PHASECHK.TRANS64 P0, [R2+URZ+0xb0], R5 ;  /* 0x0000b005020085a7 */ /* 0x000ee400080010ff */
[----:B---3--:R-:W-:Y:S05]  /*7e40*/  @!P0 BRA `(.L_x_139) ;  /* 0xfffffffc00f08947 */ /* 0x008fea000383ffff */
[----:B------:R-:W-:Y:S05]  /*7e50*/  BRA `(.L_x_140) ;  /* 0xffffffb000207947 */ /* 0x000fea000383ffff */
.L_x_52:
[----:B--2---:R2:W3:Y:S02]  /*7e60*/  SYNCS.PHASECHK.TRANS64.TRYWAIT P1, [R2+URZ+0xa0], R4 ;  /* 0x0000a004020075a7 */ /* 0x0044e400080211ff */
[----:B---3--:R-:W-:Y:S05]  /*7e70*/  @!P1 NANOSLEEP.SYNCS 0x989680 ;  /* 0x009896800000995d */ /* 0x008fea0003900000 */
[----:B------:R-:W3:Y:S02]  /*7e80*/  @!P1 SYNCS.PHASECHK.TRANS64 P1, [R2+URZ+0xa0], R4 ;  /* 0x0000a004020095a7 */ /* 0x000ee400080210ff */
[----:B---3--:R-:W-:Y:S05]  /*7e90*/  @!P1 BRA `(.L_x_52) ;  /* 0xfffffffc00f09947 */ /* 0x008fea000383ffff */
[----:B------:R-:W-:Y:S05]  /*7ea0*/  BRA `(.L_x_141) ;  /* 0xffffffb000507947 */ /* 0x000fea000383ffff */
.L_x_55:
[----:B------:R-:W-:-:S07]  /*7eb0*/  MOV R0, UR4 ;  /* 0x0000000400007c02 */ /* 0x000fce0008000f00 */
.L_x_142:
[----:B--2---:R2:W3:Y:S02]  /*7ec0*/  SYNCS.PHASECHK.TRANS64.TRYWAIT P0, [R0+URZ+0xb0], R2 ;  /* 0x0000b002000075a7 */ /* 0x0044e400080011ff */
[----:B---3--:R-:W-:Y:S05]  /*7ed0*/  @!P0 NANOSLEEP.SYNCS 0x989680 ;  /* 0x009896800000895d */ /* 0x008fea0003900000 */
[----:B------:R-:W3:Y:S02]  /*7ee0*/  @!P0 SYNCS.PHASECHK.TRANS64 P0, [R0+URZ+0xb0], R2 ;  /* 0x0000b002000085a7 */ /* 0x000ee400080010ff */
[----:B---3--:R-:W-:Y:S05]  /*7ef0*/  @!P0 BRA `(.L_x_142) ;  /* 0xfffffffc00f08947 */ /* 0x008fea000383ffff */
[----:B------:R-:W-:Y:S05]  /*7f00*/  BRA `(.L_x_54) ;  /* 0xffffffb000a47947 */ /* 0x000fea000383ffff */
.L_x_62:
[----:B-1----:R1:W2:Y:S02]  /*7f10*/  SYNCS.PHASECHK.TRANS64.TRYWAIT P1, [R0+URZ+0xa0], R2 ;  /* 0x0000a002000075a7 */ /* 0x0022a400080211ff */
[----:B--2---:R-:W-:Y:S05]  /*7f20*/  @!P1 NANOSLEEP.SYNCS 0x989680 ;  /* 0x009896800000995d */ /* 0x004fea0003900000 */
[----:B------:R-:W2:Y:S02]  /*7f30*/  @!P1 SYNCS.PHASECHK.TRANS64 P1, [R0+URZ+0xa0], R2 ;  /* 0x0000a002000095a7 */ /* 0x000ea400080210ff */
[----:B--2---:R-:W-:Y:S05]  /*7f40*/  @!P1 BRA `(.L_x_62) ;  /* 0xfffffffc00f09947 */ /* 0x004fea000383ffff */
[----:B------:R-:W-:Y:S05]  /*7f50*/  BRA `(.L_x_143) ;  /* 0xffffffb800387947 */ /* 0x000fea000383ffff */
.L_x_63:
[----:B------:R-:W-:-:S07]  /*7f60*/  MOV R2, UR46 ;  /* 0x0000002e00027c02 */ /* 0x000fce0008000f00 */
.L_x_144:
[----:B-1----:R1:W2:Y:S02]  /*7f70*/  SYNCS.PHASECHK.TRANS64.TRYWAIT P0, [R2+URZ+0xe0], R0 ;  /* 0x0000e000020075a7 */ /* 0x0022a400080011ff */
[----:B--2---:R-:W-:Y:S05]  /*7f80*/  @!P0 NANOSLEEP.SYNCS 0x989680 ;  /* 0x009896800000895d */ /* 0x004fea0003900000 */
[----:B------:R-:W2:Y:S02]  /*7f90*/  @!P0 SYNCS.PHASECHK.TRANS64 P0, [R2+URZ+0xe0], R0 ;  /* 0x0000e000020085a7 */ /* 0x000ea400080010ff */
[----:B--2---:R-:W-:Y:S05]  /*7fa0*/  @!P0 BRA `(.L_x_144) ;  /* 0xfffffffc00f08947 */ /* 0x004fea000383ffff */
[----:B------:R-:W-:Y:S05]  /*7fb0*/  BRA `(.L_x_145) ;  /* 0xffffffb800887947 */ /* 0x000fea000383ffff */
.L_x_66:
[----:B------:R-:W-:Y:S07]  /*7fc0*/  MOV R0, UR7 ;  /* 0x0000000700007c02 */ /* 0x000fee0008000f00 */
.L_x_146:
[----:B-1----:R1:W2:Y:S02]  /*7fd0*/  SYNCS.PHASECHK.TRANS64.TRYWAIT P0, [R0+URZ], R2 ;  /* 0x00000002000075a7 */ /* 0x0022a400080011ff */
[----:B--2---:R-:W-:Y:S05]  /*7fe0*/  @!P0 NANOSLEEP.SYNCS 0x989680 ;  /* 0x009896800000895d */ /* 0x004fea0003900000 */
[----:B------:R-:W2:Y:S02]  /*7ff0*/  @!P0 SYNCS.PHASECHK.TRANS64 P0, [R0+URZ], R2 ;  /* 0x00000002000085a7 */ /* 0x000ea400080010ff */
[----:B--2---:R-:W-:Y:S05]  /*8000*/  @!P0 BRA `(.L_x_146) ;  /* 0xfffffffc00f08947 */ /* 0x004fea000383ffff */
[----:B------:R-:W-:Y:S05]  /*8010*/  BRA `(.L_x_65) ;  /* 0xffffffb800a47947 */ /* 0x000fea000383ffff */
.L_x_69:
[----:B------:R-:W-:-:S07]  /*8020*/  MOV R0, UR4 ;  /* 0x0000000400007c02 */ /* 0x000fce0008000f00 */
.L_x_147:
[----:B--2---:R2:W4:Y:S02]  /*8030*/  SYNCS.PHASECHK.TRANS64.TRYWAIT P0, [R0+URZ], R2 ;  /* 0x00000002000075a7 */ /* 0x00452400080011ff */
[----:B----4-:R-:W-:Y:S05]  /*8040*/  @!P0 NANOSLEEP.SYNCS 0x989680 ;  /* 0x009896800000895d */ /* 0x010fea0003900000 */
[----:B------:R-:W4:Y:S02]  /*8050*/  @!P0 SYNCS.PHASECHK.TRANS64 P0, [R0+URZ], R2 ;  /* 0x00000002000085a7 */ /* 0x000f2400080010ff */
[----:B----4-:R-:W-:Y:S05]  /*8060*/  @!P0 BRA `(.L_x_147) ;  /* 0xfffffffc00f08947 */ /* 0x010fea000383ffff */
[----:B------:R-:W-:Y:S05]  /*8070*/  BRA `(.L_x_148) ;  /* 0xffffffbc00d07947 */ /* 0x000fea000383ffff */
.L_x_70:
[----:B------:R-:W-:-:S07]  /*8080*/  MOV R0, UR5 ;  /* 0x0000000500007c02 */ /* 0x000fce0008000f00 */
.L_x_149:
[----:B-1----:R1:W2:Y:S02]  /*8090*/  SYNCS.PHASECHK.TRANS64.TRYWAIT P0, [R0+URZ], R3 ;  /* 0x00000003000075a7 */ /* 0x0022a400080011ff */
[----:B--2---:R-:W-:Y:S05]  /*80a0*/  @!P0 NANOSLEEP.SYNCS 0x989680 ;  /* 0x009896800000895d */ /* 0x004fea0003900000 */
[----:B------:R-:W2:Y:S02]  /*80b0*/  @!P0 SYNCS.PHASECHK.TRANS64 P0, [R0+URZ], R3 ;  /* 0x00000003000085a7 */ /* 0x000ea400080010ff */
[----:B--2---:R-:W-:Y:S05]  /*80c0*/  @!P0 BRA `(.L_x_149) ;  /* 0xfffffffc00f08947 */ /* 0x004fea000383ffff */
[----:B------:R-:W-:Y:S05]  /*80d0*/  BRA `(.L_x_150) ;  /* 0xffffffbc00dc7947 */ /* 0x000fea000383ffff */
.L_x_71:
[----:B------:R-:W-:-:S07]  /*80e0*/  MOV R0, UR5 ;  /* 0x0000000500007c02 */ /* 0x000fce0008000f00 */
.L_x_151:
[----:B-1----:R1:W2:Y:S02]  /*80f0*/  SYNCS.PHASECHK.TRANS64.TRYWAIT P0, [R0+URZ], R3 ;  /* 0x00000003000075a7 */ /* 0x0022a400080011ff */
[----:B--2---:R-:W-:Y:S05]  /*8100*/  @!P0 NANOSLEEP.SYNCS 0x989680 ;  /* 0x009896800000895d */ /* 0x004fea0003900000 */
[----:B------:R-:W2:Y:S02]  /*8110*/  @!P0 SYNCS.PHASECHK.TRANS64 P0, [R0+URZ], R3 ;  /* 0x00000003000085a7 */ /* 0x000ea400080010ff */
[----:B--2---:R-:W-:Y:S05]  /*8120*/  @!P0 BRA `(.L_x_151) ;  /* 0xfffffffc00f08947 */ /* 0x004fea000383ffff */
[----:B------:R-:W-:Y:S05]  /*8130*/  BRA `(.L_x_152) ;  /* 0xffffffbc00e87947 */ /* 0x000fea000383ffff */
.L_x_72:
[----:B-1----:R-:W-:-:S07]  /*8140*/  MOV R0, UR4 ;  /* 0x0000000400007c02 */ /* 0x002fce0008000f00 */
.L_x_153:
[----:B-1----:R1:W2:Y:S02]  /*8150*/  SYNCS.PHASECHK.TRANS64.TRYWAIT P0, [R0+URZ], R2 ;  /* 0x00000002000075a7 */ /* 0x0022a400080011ff */
[----:B--2---:R-:W-:Y:S05]  /*8160*/  @!P0 NANOSLEEP.SYNCS 0x989680 ;  /* 0x009896800000895d */ /* 0x004fea0003900000 */
[----:B------:R-:W2:Y:S02]  /*8170*/  @!P0 SYNCS.PHASECHK.TRANS64 P0, [R0+URZ], R2 ;  /* 0x00000002000085a7 */ /* 0x000ea400080010ff */
[----:B--2---:R-:W-:Y:S05]  /*8180*/  @!P0 BRA `(.L_x_153) ;  /* 0xfffffffc00f08947 */ /* 0x004fea000383ffff */
[----:B------:R-:W-:Y:S05]  /*8190*/  BRA `(.L_x_154) ;  /* 0xffffffbc00f47947 */ /* 0x000fea000383ffff */
.L_x_77:
[----:B--2---:R2:W3:Y:S02]  /*81a0*/  SYNCS.PHASECHK.TRANS64.TRYWAIT P0, [R8+URZ+0xa0], R0 ;  /* 0x0000a000080075a7 */ /* 0x0044e400080011ff */
[----:B---3--:R-:W-:Y:S05]  /*81b0*/  @!P0 NANOSLEEP.SYNCS 0x989680 ;  /* 0x009896800000895d */ /* 0x008fea0003900000 */
[----:B------:R-:W3:Y:S02]  /*81c0*/  @!P0 SYNCS.PHASECHK.TRANS64 P0, [R8+URZ+0xa0], R0 ;  /* 0x0000a000080085a7 */ /* 0x000ee400080010ff */
[----:B---3--:R-:W-:Y:S05]  /*81d0*/  @!P0 BRA `(.L_x_77) ;  /* 0xfffffffc00f08947 */ /* 0x008fea000383ffff */
[----:B------:R-:W-:Y:S05]  /*81e0*/  BRA `(.L_x_155) ;  /* 0xffffffc400187947 */ /* 0x000fea000383ffff */
.L_x_80:
[----:B--2---:R-:W-:Y:S07]  /*81f0*/  MOV R0, UR24 ;  /* 0x0000001800007c02 */ /* 0x004fee0008000f00 */
.L_x_156:
[----:B--2---:R2:W3:Y:S02]  /*8200*/  SYNCS.PHASECHK.TRANS64.TRYWAIT P1, [R0+URZ+0x98], R2 ;  /* 0x00009802000075a7 */ /* 0x0044e400080211ff */
[----:B---3--:R-:W-:Y:S05]  /*8210*/  @!P1 NANOSLEEP.SYNCS 0x989680 ;  /* 0x009896800000995d */ /* 0x008fea0003900000 */
[----:B------:R-:W3:Y:S02]  /*8220*/  @!P1 SYNCS.PHASECHK.TRANS64 P1, [R0+URZ+0x98], R2 ;  /* 0x00009802000095a7 */ /* 0x000ee400080210ff */
[----:B---3--:R-:W-:Y:S05]  /*8230*/  @!P1 BRA `(.L_x_156) ;  /* 0xfffffffc00f09947 */ /* 0x008fea000383ffff */
[----:B------:R-:W-:Y:S05]  /*8240*/  BRA `(.L_x_79) ;  /* 0xffffffc800907947 */ /* 0x000fea000383ffff */
.L_x_83:
[----:B------:R-:W-:Y:S07]  /*8250*/  MOV R0, UR4 ;  /* 0x0000000400007c02 */ /* 0x000fee0008000f00 */
.L_x_157:
[----:B--2---:R2:W3:Y:S02]  /*8260*/  SYNCS.PHASECHK.TRANS64.TRYWAIT P0, [R0+URZ+0x78], R2 ;  /* 0x00007802000075a7 */ /* 0x0044e400080011ff */
[----:B---3--:R-:W-:Y:S05]  /*8270*/  @!P0 NANOSLEEP.SYNCS 0x989680 ;  /* 0x009896800000895d */ /* 0x008fea0003900000 */
[----:B------:R-:W3:Y:S02]  /*8280*/  @!P0 SYNCS.PHASECHK.TRANS64 P0, [R0+URZ+0x78], R2 ;  /* 0x00007802000085a7 */ /* 0x000ee400080010ff */
[----:B---3--:R-:W-:Y:S05]  /*8290*/  @!P0 BRA `(.L_x_157) ;  /* 0xfffffffc00f08947 */ /* 0x008fea000383ffff */
[----:B------:R-:W-:Y:S05]  /*82a0*/  BRA `(.L_x_158) ;  /* 0xffffffc800ec7947 */ /* 0x000fea000383ffff */
.L_x_84:
[----:B------:R-:W-:Y:S07]  /*82b0*/  MOV R2, UR5 ;  /* 0x0000000500027c02 */ /* 0x000fee0008000f00 */
.L_x_159:
[----:B--2---:R2:W3:Y:S02]  /*82c0*/  SYNCS.PHASECHK.TRANS64.TRYWAIT P0, [R2+URZ+0x78], R0 ;  /* 0x00007800020075a7 */ /* 0x0044e400080011ff */
[----:B---3--:R-:W-:Y:S05]  /*82d0*/  @!P0 NANOSLEEP.SYNCS 0x989680 ;  /* 0x009896800000895d */ /* 0x008fea0003900000 */
[----:B------:R-:W3:Y:S02]  /*82e0*/  @!P0 SYNCS.PHASECHK.TRANS64 P0, [R2+URZ+0x78], R0 ;  /* 0x00007800020085a7 */ /* 0x000ee400080010ff */
[----:B---3--:R-:W-:Y:S05]  /*82f0*/  @!P0 BRA `(.L_x_159) ;  /* 0xfffffffc00f08947 */ /* 0x008fea000383ffff */
[----:B------:R-:W-:Y:S05]  /*8300*/  BRA `(.L_x_160) ;  /* 0xffffffcc00547947 */ /* 0x000fea000383ffff */
.L_x_86:
[----:B------:R-:W-:-:S07]  /*8310*/  MOV R0, UR4 ;  /* 0x0000000400007c02 */ /* 0x000fce0008000f00 */
.L_x_161:
[----:B---3--:R3:W4:Y:S02]  /*8320*/  SYNCS.PHASECHK.TRANS64.TRYWAIT P0, [R0+URZ], R2 ;  /* 0x00000002000075a7 */ /* 0x00872400080011ff */
[----:B----4-:R-:W-:Y:S05]  /*8330*/  @!P0 NANOSLEEP.SYNCS 0x989680 ;  /* 0x009896800000895d */ /* 0x010fea0003900000 */
[----:B------:R-:W4:Y:S02]  /*8340*/  @!P0 SYNCS.PHASECHK.TRANS64 P0, [R0+URZ], R2 ;  /* 0x00000002000085a7 */ /* 0x000f2400080010ff */
[----:B----4-:R-:W-:Y:S05]  /*8350*/  @!P0 BRA `(.L_x_161) ;  /* 0xfffffffc00f08947 */ /* 0x010fea000383ffff */
[----:B------:R-:W-:Y:S05]  /*8360*/  BRA `(.L_x_162) ;  /* 0xffffffcc00e87947 */ /* 0x000fea000383ffff */
.L_x_87:
[----:B------:R-:W-:-:S07]  /*8370*/  MOV R0, UR5 ;  /* 0x0000000500007c02 */ /* 0x000fce0008000f00 */
.L_x_163:
[----:B--2---:R2:W3:Y:S02]  /*8380*/  SYNCS.PHASECHK.TRANS64.TRYWAIT P0, [R0+URZ], R2 ;  /* 0x00000002000075a7 */ /* 0x0044e400080011ff */
[----:B---3--:R-:W-:Y:S05]  /*8390*/  @!P0 NANOSLEEP.SYNCS 0x989680 ;  /* 0x009896800000895d */ /* 0x008fea0003900000 */
[----:B------:R-:W3:Y:S02]  /*83a0*/  @!P0 SYNCS.PHASECHK.TRANS64 P0, [R0+URZ], R2 ;  /* 0x00000002000085a7 */ /* 0x000ee400080010ff */
[----:B---3--:R-:W-:Y:S05]  /*83b0*/  @!P0 BRA `(.L_x_163) ;  /* 0xfffffffc00f08947 */ /* 0x008fea000383ffff */
[----:B------:R-:W-:Y:S05]  /*83c0*/  BRA `(.L_x_164) ;  /* 0xffffffcc00f47947 */ /* 0x000fea000383ffff */
.L_x_89:
[----:B-1----:R1:W2:Y:S02]  /*83d0*/  SYNCS.PHASECHK.TRANS64.TRYWAIT P0, [R0+URZ+0xa0], R2 ;  /* 0x0000a002000075a7 */ /* 0x0022a400080011ff */
[----:B--2---:R-:W-:Y:S05]  /*83e0*/  @!P0 NANOSLEEP.SYNCS 0x989680 ;  /* 0x009896800000895d */ /* 0x004fea0003900000 */
[----:B------:R-:W2:Y:S02]  /*83f0*/  @!P0 SYNCS.PHASECHK.TRANS64 P0, [R0+URZ+0xa0], R2 ;  /* 0x0000a002000085a7 */ /* 0x000ea400080010ff */
[----:B--2---:R-:W-:Y:S05]  /*8400*/  @!P0 BRA `(.L_x_89) ;  /* 0xfffffffc00f08947 */ /* 0x004fea000383ffff */
[----:B------:R-:W-:Y:S05]  /*8410*/  BRA `(.L_x_165) ;  /* 0xffffffd000e47947 */ /* 0x000fea000383ffff */
.L_x_99:
[----:B-1----:R1:W3:Y:S02]  /*8420*/  SYNCS.PHASECHK.TRANS64.TRYWAIT P1, [R2+URZ+0x60], R0 ;  /* 0x00006000020075a7 */ /* 0x0022e400080211ff */
[----:B---3--:R-:W-:Y:S05]  /*8430*/  @!P1 NANOSLEEP.SYNCS 0x989680 ;  /* 0x009896800000995d */ /* 0x008fea0003900000 */
[----:B------:R-:W3:Y:S02]  /*8440*/  @!P1 SYNCS.PHASECHK.TRANS64 P1, [R2+URZ+0x60], R0 ;  /* 0x00006000020095a7 */ /* 0x000ee400080210ff */
[----:B---3--:R-:W-:Y:S05]  /*8450*/  @!P1 BRA `(.L_x_99) ;  /* 0xfffffffc00f09947 */ /* 0x008fea000383ffff */
[----:B------:R-:W-:Y:S05]  /*8460*/  BRA `(.L_x_98) ;  /* 0xffffffe000647947 */ /* 0x000fea000383ffff */
.L_x_101:
[----:B--2---:R2:W3:Y:S02]  /*8470*/  SYNCS.PHASECHK.TRANS64.TRYWAIT P0, [R72+URZ+0xc0], R3 ;  /* 0x0000c003480075a7 */ /* 0x0044e400080011ff */
[----:B---3--:R-:W-:Y:S05]  /*8480*/  @!P0 NANOSLEEP.SYNCS 0x989680 ;  /* 0x009896800000895d */ /* 0x008fea0003900000 */
[----:B------:R-:W3:Y:S02]  /*8490*/  @!P0 SYNCS.PHASECHK.TRANS64 P0, [R72+URZ+0xc0], R3 ;  /* 0x0000c003480085a7 */ /* 0x000ee400080010ff */
[----:B---3--:R-:W-:Y:S05]  /*84a0*/  @!P0 BRA `(.L_x_101) ;  /* 0xfffffffc00f08947 */ /* 0x008fea000383ffff */
[----:B------:R-:W-:Y:S05]  /*84b0*/  BRA `(.L_x_100) ;  /* 0xffffffe000dc7947 */ /* 0x000fea000383ffff */
.L_x_112:
[----:B-1----:R1:W2:Y:S02]  /*84c0*/  SYNCS.PHASECHK.TRANS64.TRYWAIT P0, [R2+URZ+0x60], R73 ;  /* 0x00006049020075a7 */ /* 0x0022a400080011ff */
[----:B--2---:R-:W-:Y:S05]  /*84d0*/  @!P0 NANOSLEEP.SYNCS 0x989680 ;  /* 0x009896800000895d */ /* 0x004fea0003900000 */
[----:B------:R-:W2:Y:S02]  /*84e0*/  @!P0 SYNCS.PHASECHK.TRANS64 P0, [R2+URZ+0x60], R73 ;  /* 0x00006049020085a7 */ /* 0x000ea400080010ff */
[----:B--2---:R-:W-:Y:S05]  /*84f0*/  @!P0 BRA `(.L_x_112) ;  /* 0xfffffffc00f08947 */ /* 0x004fea000383ffff */
[----:B------:R-:W-:Y:S05]  /*8500*/  BRA `(.L_x_111) ;  /* 0xffffffe800a87947 */ /* 0x000fea000383ffff */
        .weak           $__internal_0_$__cuda_sm10x_tcgen05_guardrail_trap_col_being_dealloced_not_returned_by_alloc
        .type           $__internal_0_$__cuda_sm10x_tcgen05_guardrail_trap_col_being_dealloced_not_returned_by_alloc,@function
        .size           $__internal_0_$__cuda_sm10x_tcgen05_guardrail_trap_col_being_dealloced_not_returned_by_alloc,($__internal_1_$__cuda_sm10x_tcgen05_guardrail_trap_phase_invalid_during_alloc - $__internal_0_$__cuda_sm10x_tcgen05_guardrail_trap_col_being_dealloced_not_returned_by_alloc)
$__internal_0_$__cuda_sm10x_tcgen05_guardrail_trap_col_being_dealloced_not_returned_by_alloc:
[----:B------:R-:W-:Y:S05]  /*8510*/  BPT.TRAP 0x1 ;  /* 0x000000040000795c */ /* 0x000fea0000300000 */
[----:B------:R-:W-:-:S04]  /*8520*/  HFMA2 R3, -RZ, RZ, 0, 0 ;  /* 0x00000000ff037431 */ /* 0x000fc800000001ff */
[----:B------:R-:W-:Y:S05]  /*8530*/  RET.REL.NODEC R2 `(_ZN7cutlass13device_kernelINS_4gemm6kernel13GemmUniversalIN4cute5tupleIJiiiiEEENS1_10collective13CollectiveMmaINS1_35MainloopSm100TmaUmmaWarpSpecializedILi6ELi2ELi4ENS5_IJNS4_1CILi8EEENSA_ILi1EEESC_EEEEENS5_IJNSA_ILi64EEESF_SF_EEEfNS5_IJlSC_lEEEfSH_NS4_8TiledMMAINS4_8MMA_AtomIJNS4_17SM100_MMA_TF32_SSINS_10tfloat32_tESL_fLi64ELi64ELNS4_4UMMA5MajorE0ELSN_0ELNSM_7ScaleInE0ELSO_0EEEEEENS4_6LayoutINS5_IJSC_SC_SC_EEENS5_IJNSA_ILi0EEEST_ST_EEEEENS5_IJNS4_10UnderscoreESW_SW_EEEEENS4_13SM90_TMA_LOADENS4_14ComposedLayoutINS4_7SwizzleILi3ELi4ELi3EEENS4_18smem_ptr_flag_bitsILi32EEENSR_INS5_IJSB_NSA_ILi32EEEEEENS5_IJS15_SC_EEEEEEEvNS4_8identityENS4_23SM90_TMA_LOAD_MULTICASTES19_vS1A_EENS_8epilogue10collective18CollectiveEpilogueINS1D_23Sm100TmaWarpSpecializedILi3ELi2ELi16ELb1ELb0EEEJSG_NS5_IJNSR_ISF_SC_EENSR_IS15_SC_EEEEEfSH_fSH_NS1D_6fusion15FusionCallbacksIS1H_NS1L_17LinearCombinationIffffLNS_15FloatRoundStyleE2EEESG_S1K_JEEENS4_5SM1004TMEM4LOAD26SM100_TMEM_LOAD_16dp128b8xESZ_S19_NS4_17SM75_U32x4_LDSM_NENS4_14SM90_TMA_STOREES19_NS4_17SM90_U32x4_STSM_NENS4_39AutoVectorizingCopyWithAssumedAlignmentILi128EEEEEEvvEEEEvNT_6ParamsE) ;  /* 0xffffff7802b07950 */ /* 0x000fea0003c3ffff */
        .weak           $__internal_1_$__cuda_sm10x_tcgen05_guardrail_trap_phase_invalid_during_alloc
        .type           $__internal_1_$__cuda_sm10x_tcgen05_guardrail_trap_phase_invalid_during_alloc,@function
        .size           $__internal_1_$__cuda_sm10x_tcgen05_guardrail_trap_phase_invalid_during_alloc,($__internal_2_$__cuda_sm10x_tcgen05_guardrail_trap_unallocated_columns_being_dealloced - $__internal_1_$__cuda_sm10x_tcgen05_guardrail_trap_phase_invalid_during_alloc)
$__internal_1_$__cuda_sm10x_tcgen05_guardrail_trap_phase_invalid_during_alloc:
[----:B------:R-:W-:Y:S05]  /*8540*/  BPT.TRAP 0x1 ;  /* 0x000000040000795c */ /* 0x000fea0000300000 */
[----:B------:R-:W-:-:S04]  /*8550*/  MOV R5, 0x0 ;  /* 0x0000000000057802 */ /* 0x000fc80000000f00 */
[----:B------:R-:W-:Y:S05]  /*8560*/  RET.REL.NODEC R4 `(_ZN7cutlass13device_kernelINS_4gemm6kernel13GemmUniversalIN4cute5tupleIJiiiiEEENS1_10collective13CollectiveMmaINS1_35MainloopSm100TmaUmmaWarpSpecializedILi6ELi2ELi4ENS5_IJNS4_1CILi8EEENSA_ILi1EEESC_EEEEENS5_IJNSA_ILi64EEESF_SF_EEEfNS5_IJlSC_lEEEfSH_NS4_8TiledMMAINS4_8MMA_AtomIJNS4_17SM100_MMA_TF32_SSINS_10tfloat32_tESL_fLi64ELi64ELNS4_4UMMA5MajorE0ELSN_0ELNSM_7ScaleInE0ELSO_0EEEEEENS4_6LayoutINS5_IJSC_SC_SC_EEENS5_IJNSA_ILi0EEEST_ST_EEEEENS5_IJNS4_10UnderscoreESW_SW_EEEEENS4_13SM90_TMA_LOADENS4_14ComposedLayoutINS4_7SwizzleILi3ELi4ELi3EEENS4_18smem_ptr_flag_bitsILi32EEENSR_INS5_IJSB_NSA_ILi32EEEEEENS5_IJS15_SC_EEEEEEEvNS4_8identityENS4_23SM90_TMA_LOAD_MULTICASTES19_vS1A_EENS_8epilogue10collective18CollectiveEpilogueINS1D_23Sm100TmaWarpSpecializedILi3ELi2ELi16ELb1ELb0EEEJSG_NS5_IJNSR_ISF_SC_EENSR_IS15_SC_EEEEEfSH_fSH_NS1D_6fusion15FusionCallbacksIS1H_NS1L_17LinearCombinationIffffLNS_15FloatRoundStyleE2EEESG_S1K_JEEENS4_5SM1004TMEM4LOAD26SM100_TMEM_LOAD_16dp128b8xESZ_S19_NS4_17SM75_U32x4_LDSM_NENS4_14SM90_TMA_STOREES19_NS4_17SM90_U32x4_STSM_NENS4_39AutoVectorizingCopyWithAssumedAlignmentILi128EEEEEEvvEEEEvNT_6ParamsE) ;  /* 0xffffff7804a47950 */ /* 0x000fea0003c3ffff */
        .weak           $__internal_2_$__cuda_sm10x_tcgen05_guardrail_trap_unallocated_columns_being_dealloced
        .type           $__internal_2_$__cuda_sm10x_tcgen05_guardrail_trap_unallocated_columns_being_dealloced,@function
        .size           $__internal_2_$__cuda_sm10x_tcgen05_guardrail_trap_unallocated_columns_being_dealloced,(.L_x_167 - $__internal_2_$__cuda_sm10x_tcgen05_guardrail_trap_unallocated_columns_being_dealloced)
$__internal_2_$__cuda_sm10x_tcgen05_guardrail_trap_unallocated_columns_being_dealloced:
[----:B------:R-:W-:Y:S05]  /*8570*/  BPT.TRAP 0x1 ;  /* 0x000000040000795c */ /* 0x000fea0000300000 */
[----:B------:R-:W-:-:S04]  /*8580*/  HFMA2 R3, -RZ, RZ, 0, 0 ;  /* 0x00000000ff037431 */ /* 0x000fc800000001ff */
[----:B------:R-:W-:Y:S05]  /*8590*/  RET.REL.NODEC R2 `(_ZN7cutlass13device_kernelINS_4gemm6kernel13GemmUniversalIN4cute5tupleIJiiiiEEENS1_10collective13CollectiveMmaINS1_35MainloopSm100TmaUmmaWarpSpecializedILi6ELi2ELi4ENS5_IJNS4_1CILi8EEENSA_ILi1EEESC_EEEEENS5_IJNSA_ILi64EEESF_SF_EEEfNS5_IJlSC_lEEEfSH_NS4_8TiledMMAINS4_8MMA_AtomIJNS4_17SM100_MMA_TF32_SSINS_10tfloat32_tESL_fLi64ELi64ELNS4_4UMMA5MajorE0ELSN_0ELNSM_7ScaleInE0ELSO_0EEEEEENS4_6LayoutINS5_IJSC_SC_SC_EEENS5_IJNSA_ILi0EEEST_ST_EEEEENS5_IJNS4_10UnderscoreESW_SW_EEEEENS4_13SM90_TMA_LOADENS4_14ComposedLayoutINS4_7SwizzleILi3ELi4ELi3EEENS4_18smem_ptr_flag_bitsILi32EEENSR_INS5_IJSB_NSA_ILi32EEEEEENS5_IJS15_SC_EEEEEEEvNS4_8identityENS4_23SM90_TMA_LOAD_MULTICASTES19_vS1A_EENS_8epilogue10collective18CollectiveEpilogueINS1D_23Sm100TmaWarpSpecializedILi3ELi2ELi16ELb1ELb0EEEJSG_NS5_IJNSR_ISF_SC_EENSR_IS15_SC_EEEEEfSH_fSH_NS1D_6fusion15FusionCallbacksIS1H_NS1L_17LinearCombinationIffffLNS_15FloatRoundStyleE2EEESG_S1K_JEEENS4_5SM1004TMEM4LOAD26SM100_TMEM_LOAD_16dp128b8xESZ_S19_NS4_17SM75_U32x4_LDSM_NENS4_14SM90_TMA_STOREES19_NS4_17SM90_U32x4_STSM_NENS4_39AutoVectorizingCopyWithAssumedAlignmentILi128EEEEEEvvEEEEvNT_6ParamsE) ;  /* 0xffffff7802987950 */ /* 0x000fea0003c3ffff */
.L_x_166:
[----:B------:R-:W-:-:S00]  /*85a0*/  BRA `(.L_x_166) ;  /* 0xfffffffc00fc7947 */ /* 0x000fc0000383ffff */
[----:B------:R-:W-:-:S00]  /*85b0*/  NOP ;  /* 0x0000000000007918 */ /* 0x000fc00000000000 */
        /* <DEDUP_REMOVED lines=12> */
.L_x_167:


//--------------------- .nv.global.init           --------------------------
	.section	.nv.global.init,"aw",@progbits
.nv.global.init:
	.type		$str$27,@object
	.size		$str$27,($str$28 - $str$27)
$str$27:
        /*0000*/ 	.byte	0x28, 0x61, 0x64, 0x64, 0x72, 0x65, 0x73, 0x73, 0x20, 0x26, 0x20, 0x6d, 0x61, 0x73, 0x6b, 0x29
        /*0010*/ 	.byte	0x20, 0x3d, 0x3d, 0x20, 0x30, 0x00
	.type		$str$28,@object
	.size		$str$28,($str$26 - $str$28)
$str$28:
        /*0016*/ 	.byte	0x2f, 0x74, 0x6d, 0x70, 0x2f, 0x63, 0x75, 0x74, 0x6c, 0x61, 0x73, 0x73, 0x5f, 0x73, 0x77, 0x65
        /*0026*/ 	.byte	0x65, 0x70, 0x5f, 0x73, 0x72, 0x63, 0x2f, 0x69, 0x6e, 0x63, 0x6c, 0x75, 0x64, 0x65, 0x2f, 0x63
        /*0036*/ 	.byte	0x75, 0x74, 0x65, 0x2f, 0x70, 0x6f, 0x69, 0x6e, 0x74, 0x65, 0x72, 0x5f, 0x66, 0x6c, 0x61, 0x67
        /*0046*/ 	.byte	0x67, 0x65, 0x64, 0x2e, 0x68, 0x70, 0x70, 0x00
	.type		$str$26,@object
	.size		$str$26,($str$25 - $str$26)
$str$26:
        /*004e*/ 	.byte	0x2f, 0x74, 0x6d, 0x70, 0x2f, 0x63, 0x75, 0x74, 0x6c, 0x61, 0x73, 0x73, 0x5f, 0x73, 0x77, 0x65
        /*005e*/ 	.byte	0x65, 0x70, 0x5f, 0x73, 0x72, 0x63, 0x2f, 0x69, 0x6e, 0x63, 0x6c, 0x75, 0x64, 0x65, 0x2f, 0x63
        /*006e*/ 	.byte	0x75, 0x74, 0x65, 0x2f, 0x61, 0x74, 0x6f, 0x6d, 0x2f, 0x63, 0x6f, 0x70, 0x79, 0x5f, 0x74, 0x72
        /*007e*/ 	.byte	0x61, 0x69, 0x74, 0x73, 0x5f, 0x73, 0x6d, 0x31, 0x30, 0x30, 0x2e, 0x68, 0x70, 0x70, 0x00
	.type		$str$25,@object
	.size		$str$25,(__unnamed_1 - $str$25)
$str$25:
        /*008d*/ 	.byte	0x28, 0x28, 0x75, 0x69, 0x6e, 0x74, 0x33, 0x32, 0x5f, 0x74, 0x28, 0x74, 0x68, 0x72, 0x65, 0x61
        /*009d*/ 	.byte	0x64, 0x49, 0x64, 0x78, 0x2e, 0x78, 0x29, 0x20, 0x2f, 0x20, 0x33, 0x32, 0x29, 0x20, 0x25, 0x20
        /*00ad*/ 	.byte	0x34, 0x29, 0x20, 0x3d, 0x3d, 0x20, 0x28, 0x28, 0x28, 0x74, 0x6d, 0x65, 0x6d, 0x5f, 0x61, 0x64
        /*00bd*/ 	.byte	0x64, 0x72, 0x20, 0x3e, 0x3e, 0x20, 0x31, 0x36, 0x29, 0x20, 0x2f, 0x20, 0x33, 0x32, 0x29, 0x20
        /*00cd*/ 	.byte	0x25, 0x20, 0x34, 0x29, 0x00
	.type		__unnamed_1,@object
	.size		__unnamed_1,(__unnamed_2 - __unnamed_1)
__unnamed_1:
        /*00d2*/ 	.byte	0x61, 0x75, 0x74, 0x6f, 0x20, 0x63, 0x75, 0x74, 0x65, 0x3a, 0x3a, 0x61, 0x73, 0x5f, 0x70, 0x6f
        /* <DEDUP_REMOVED lines=23> */
        /*0252*/ 	.byte	0x3c, 0x32, 0x30, 0x34, 0x38, 0x3e, 0x3e, 0x3e, 0x3e, 0x5d, 0x00
	.type		__unnamed_2,@object
	.size		__unnamed_2,(.L_2 - __unnamed_2)
__unnamed_2:
        /* <DEDUP_REMOVED lines=45> */
        /*052d*/ 	.byte	0x3e, 0x3e, 0x3e, 0x5d, 0x00
.L_2:


//--------------------- .nv.shared._ZN7cutlass13device_kernelINS_4gemm6kernel13GemmUniversalIN4cute5tupleIJiiiiEEENS1_10collective13CollectiveMmaINS1_35MainloopSm100TmaUmmaWarpSpecializedILi6ELi2ELi4ENS5_IJNS4_1CILi8EEENSA_ILi1EEESC_EEEEENS5_IJNSA_ILi64EEESF_SF_EEEfNS5_IJlSC_lEEEfSH_NS4_8TiledMMAINS4_8MMA_AtomIJNS4_17SM100_MMA_TF32_SSINS_10tfloat32_tESL_fLi64ELi64ELNS4_4UMMA5MajorE0ELSN_0ELNSM_7ScaleInE0ELSO_0EEEEEENS4_6LayoutINS5_IJSC_SC_SC_EEENS5_IJNSA_ILi0EEEST_ST_EEEEENS5_IJNS4_10UnderscoreESW_SW_EEEEENS4_13SM90_TMA_LOADENS4_14ComposedLayoutINS4_7SwizzleILi3ELi4ELi3EEENS4_18smem_ptr_flag_bitsILi32EEENSR_INS5_IJSB_NSA_ILi32EEEEEENS5_IJS15_SC_EEEEEEEvNS4_8identityENS4_23SM90_TMA_LOAD_MULTICASTES19_vS1A_EENS_8epilogue10collective18CollectiveEpilogueINS1D_23Sm100TmaWarpSpecializedILi3ELi2ELi16ELb1ELb0EEEJSG_NS5_IJNSR_ISF_SC_EENSR_IS15_SC_EEEEEfSH_fSH_NS1D_6fusion15FusionCallbacksIS1H_NS1L_17LinearCombinationIffffLNS_15FloatRoundStyleE2EEESG_S1K_JEEENS4_5SM1004TMEM4LOAD26SM100_TMEM_LOAD_16dp128b8xESZ_S19_NS4_17SM75_U32x4_LDSM_NENS4_14SM90_TMA_STOREES19_NS4_17SM90_U32x4_STSM_NENS4_39AutoVectorizingCopyWithAssumedAlignmentILi128EEEEEEvvEEEEvNT_6ParamsE --------------------------
	.section	.nv.shared._ZN7cutlass13device_kernelINS_4gemm6kernel13GemmUniversalIN4cute5tupleIJiiiiEEENS1_10collective13CollectiveMmaINS1_35MainloopSm100TmaUmmaWarpSpecializedILi6ELi2ELi4ENS5_IJNS4_1CILi8EEENSA_ILi1EEESC_EEEEENS5_IJNSA_ILi64EEESF_SF_EEEfNS5_IJlSC_lEEEfSH_NS4_8TiledMMAINS4_8MMA_AtomIJNS4_17SM100_MMA_TF32_SSINS_10tfloat32_tESL_fLi64ELi64ELNS4_4UMMA5MajorE0ELSN_0ELNSM_7ScaleInE0ELSO_0EEEEEENS4_6LayoutINS5_IJSC_SC_SC_EEENS5_IJNSA_ILi0EEEST_ST_EEEEENS5_IJNS4_10UnderscoreESW_SW_EEEEENS4_13SM90_TMA_LOADENS4_14ComposedLayoutINS4_7SwizzleILi3ELi4ELi3EEENS4_18smem_ptr_flag_bitsILi32EEENSR_INS5_IJSB_NSA_ILi32EEEEEENS5_IJS15_SC_EEEEEEEvNS4_8identityENS4_23SM90_TMA_LOAD_MULTICASTES19_vS1A_EENS_8epilogue10collective18CollectiveEpilogueINS1D_23Sm100TmaWarpSpecializedILi3ELi2ELi16ELb1ELb0EEEJSG_NS5_IJNSR_ISF_SC_EENSR_IS15_SC_EEEEEfSH_fSH_NS1D_6fusion15FusionCallbacksIS1H_NS1L_17LinearCombinationIffffLNS_15FloatRoundStyleE2EEESG_S1K_JEEENS4_5SM1004TMEM4LOAD26SM100_TMEM_LOAD_16dp128b8xESZ_S19_NS4_17SM75_U32x4_LDSM_NENS4_14SM90_TMA_STOREES19_NS4_17SM90_U32x4_STSM_NENS4_39AutoVectorizingCopyWithAssumedAlignmentILi128EEEEEEvvEEEEvNT_6ParamsE,"aw",@nobits
	.sectionflags	@""
	.align	16
	.zero		1024


//--------------------- .nv.shared.reserved.0     --------------------------
	.section	.nv.shared.reserved.0,"aw",@nobits
	.weak		__nv_reservedSMEM_offset_0_alias
	.size		__nv_reservedSMEM_offset_0_alias, 0, 64
	.other		__nv_reservedSMEM_offset_0_alias,@"STO_CUDA_RESERVED_SHARED STV_DEFAULT"
__nv_reservedSMEM_offset_0_alias:
	.zero		0
.nv.shared.reserved.0:
	.zero		64
	.weak		__nv_reservedSMEM_tcgen05_partition
	.type		__nv_reservedSMEM_tcgen05_partition,@object
	.size		__nv_reservedSMEM_tcgen05_partition,(.L_0 - __nv_reservedSMEM_tcgen05_partition)
__nv_reservedSMEM_tcgen05_partition:
	.zero		32
.L_0:


//--------------------- .nv.global                --------------------------
	.section	.nv.global,"aw",@nobits
.nv.global:
	.type		_ZN40_INTERNAL_8c01f136_4_k_cu_c93e7d88_265274cute1_E,@object
	.size		_ZN40_INTERNAL_8c01f136_4_k_cu_c93e7d88_265274cute1_E,(_ZN40_INTERNAL_8c01f136_4_k_cu_c93e7d88_265274cuda3std3__45__cpo6cbeginE - _ZN40_INTERNAL_8c01f136_4_k_cu_c93e7d88_265274cute1_E)
_ZN40_INTERNAL_8c01f136_4_k_cu_c93e7d88_265274cute1_E:
	.zero		1
	.type		_ZN40_INTERNAL_8c01f136_4_k_cu_c93e7d88_265274cuda3std3__45__cpo6cbeginE,@object
	.size		_ZN40_INTERNAL_8c01f136_4_k_cu_c93e7d88_265274cuda3std3__45__cpo6cbeginE,(_ZN40_INTERNAL_8c01f136_4_k_cu_c93e7d88_265274cuda3std3__48in_placeE - _ZN40_INTERNAL_8c01f136_4_k_cu_c93e7d88_265274cuda3std3__45__cpo6cbeginE)
_ZN40_INTERNAL_8c01f136_4_k_cu_c93e7d88_265274cuda3std3__45__cpo6cbeginE:
	.zero		1
	.type		_ZN40_INTERNAL_8c01f136_4_k_cu_c93e7d88_265274cuda3std3__48in_placeE,@object
	.size		_ZN40_INTERNAL_8c01f136_4_k_cu_c93e7d88_265274cuda3std3__48in_placeE,(_ZN40_INTERNAL_8c01f136_4_k_cu_c93e7d88_265274cuda3std6ranges3__45__cpo9iter_moveE - _ZN40_INTERNAL_8c01f136_4_k_cu_c93e7d88_265274cuda3std3__48in_placeE)
_ZN40_INTERNAL_8c01f136_4_k_cu_c93e7d88_265274cuda3std3__48in_placeE:
	.zero		1
	.type		_ZN40_INTERNAL_8c01f136_4_k_cu_c93e7d88_265274cuda3std6ranges3__45__cpo9iter_moveE,@object
	.size		_ZN40_INTERNAL_8c01f136_4_k_cu_c93e7d88_265274cuda3std6ranges3__45__cpo9iter_moveE,(_ZN40_INTERNAL_8c01f136_4_k_cu_c93e7d88_265274cuda3std3__45__cpo5beginE - _ZN40_INTERNAL_8c01f136_4_k_cu_c93e7d88_265274cuda3std6ranges3__45__cpo9iter_moveE)
_ZN40_INTERNAL_8c01f136_4_k_cu_c93e7d88_265274cuda3std6ranges3__45__cpo9iter_moveE:
	.zero		1
	.type		_ZN40_INTERNAL_8c01f136_4_k_cu_c93e7d88_265274cuda3std3__45__cpo5beginE,@object
	.size		_ZN40_INTERNAL_8c01f136_4_k_cu_c93e7d88_265274cuda3std3__45__cpo5beginE,(_ZN40_INTERNAL_8c01f136_4_k_cu_c93e7d88_265274cuda3std3__442_GLOBAL__N__8c01f136_4_k_cu_c93e7d88_265276ignoreE - _ZN40_INTERNAL_8c01f136_4_k_cu_c93e7d88_265274cuda3std3__45__cpo5beginE)
_ZN40_INTERNAL_8c01f136_4_k_cu_c93e7d88_265274cuda3std3__45__cpo5beginE:
	.zero		1
	.type		_ZN40_INTERNAL_8c01f136_4_k_cu_c93e7d88_265274cuda3std3__442_GLOBAL__N__8c01f136_4_k_cu_c93e7d88_265276ignoreE,@object
	.size		_ZN40_INTERNAL_8c01f136_4_k_cu_c93e7d88_265274cuda3std3__442_GLOBAL__N__8c01f136_4_k_cu_c93e7d88_265276ignoreE,(_ZN40_INTERNAL_8c01f136_4_k_cu_c93e7d88_265274cute7productE - _ZN40_INTERNAL_8c01f136_4_k_cu_c93e7d88_265274cuda3std3__442_GLOBAL__N__8c01f136_4_k_cu_c93e7d88_265276ignoreE)
_ZN40_INTERNAL_8c01f136_4_k_cu_c93e7d88_265274cuda3std3__442_GLOBAL__N__8c01f136_4_k_cu_c93e7d88_265276ignoreE:
	.zero		1
	.type		_ZN40_INTERNAL_8c01f136_4_k_cu_c93e7d88_265274cute7productE,@object
	.size		_ZN40_INTERNAL_8c01f136_4_k_cu_c93e7d88_265274cute7productE,(_ZN40_INTERNAL_8c01f136_4_k_cu_c93e7d88_265274cuda3std3__45__cpo3endE - _ZN40_INTERNAL_8c01f136_4_k_cu_c93e7d88_265274cute7productE)
_ZN40_INTERNAL_8c01f136_4_k_cu_c93e7d88_265274cute7productE:
	.zero		1
	.type		_ZN40_INTERNAL_8c01f136_4_k_cu_c93e7d88_265274cuda3std3__45__cpo3endE,@object
	.size		_ZN40_INTERNAL_8c01f136_4_k_cu_c93e7d88_265274cuda3std3__45__cpo3endE,(_ZN40_INTERNAL_8c01f136_4_k_cu_c93e7d88_265274cuda3std3__419piecewise_constructE - _ZN40_INTERNAL_8c01f136_4_k_cu_c93e7d88_265274cuda3std3__45__cpo3endE)
_ZN40_INTERNAL_8c01f136_4_k_cu_c93e7d88_265274cuda3std3__45__cpo3endE:
	.zero		1
	.type		_ZN40_INTERNAL_8c01f136_4_k_cu_c93e7d88_265274cuda3std3__419piecewise_constructE,@object
	.size		_ZN40_INTERNAL_8c01f136_4_k_cu_c93e7d88_265274cuda3std3__419piecewise_constructE,(_ZN40_INTERNAL_8c01f136_4_k_cu_c93e7d88_265274cuda3std3__45__cpo4cendE - _ZN40_INTERNAL_8c01f136_4_k_cu_c93e7d88_265274cuda3std3__419piecewise_constructE)
_ZN40_INTERNAL_8c01f136_4_k_cu_c93e7d88_265274cuda3std3__419piecewise_constructE:
	.zero		1
	.type		_ZN40_INTERNAL_8c01f136_4_k_cu_c93e7d88_265274cuda3std3__45__cpo4cendE,@object
	.size		_ZN40_INTERNAL_8c01f136_4_k_cu_c93e7d88_265274cuda3std3__45__cpo4cendE,(_ZN40_INTERNAL_8c01f136_4_k_cu_c93e7d88_265274cuda3std6ranges3__45__cpo4swapE - _ZN40_INTERNAL_8c01f136_4_k_cu_c93e7d88_265274cuda3std3__45__cpo4cendE)
_ZN40_INTERNAL_8c01f136_4_k_cu_c93e7d88_265274cuda3std3__45__cpo4cendE:
	.zero		1
	.type		_ZN40_INTERNAL_8c01f136_4_k_cu_c93e7d88_265274cuda3std6ranges3__45__cpo4swapE,@object
	.size		_ZN40_INTERNAL_8c01f136_4_k_cu_c93e7d88_265274cuda3std6ranges3__45__cpo4swapE,(.L_10 - _ZN40_INTERNAL_8c01f136_4_k_cu_c93e7d88_265274cuda3std6ranges3__45__cpo4swapE)
_ZN40_INTERNAL_8c01f136_4_k_cu_c93e7d88_265274cuda3std6ranges3__45__cpo4swapE:
	.zero		1
.L_10:


//--------------------- .nv.constant0._ZN7cutlass13device_kernelINS_4gemm6kernel13GemmUniversalIN4cute5tupleIJiiiiEEENS1_10collective13CollectiveMmaINS1_35MainloopSm100TmaUmmaWarpSpecializedILi6ELi2ELi4ENS5_IJNS4_1CILi8EEENSA_ILi1EEESC_EEEEENS5_IJNSA_ILi64EEESF_SF_EEEfNS5_IJlSC_lEEEfSH_NS4_8TiledMMAINS4_8MMA_AtomIJNS4_17SM100_MMA_TF32_SSINS_10tfloat32_tESL_fLi64ELi64ELNS4_4UMMA5MajorE0ELSN_0ELNSM_7ScaleInE0ELSO_0EEEEEENS4_6LayoutINS5_IJSC_SC_SC_EEENS5_IJNSA_ILi0EEEST_ST_EEEEENS5_IJNS4_10UnderscoreESW_SW_EEEEENS4_13SM90_TMA_LOADENS4_14ComposedLayoutINS4_7SwizzleILi3ELi4ELi3EEENS4_18smem_ptr_flag_bitsILi32EEENSR_INS5_IJSB_NSA_ILi32EEEEEENS5_IJS15_SC_EEEEEEEvNS4_8identityENS4_23SM90_TMA_LOAD_MULTICASTES19_vS1A_EENS_8epilogue10collective18CollectiveEpilogueINS1D_23Sm100TmaWarpSpecializedILi3ELi2ELi16ELb1ELb0EEEJSG_NS5_IJNSR_ISF_SC_EENSR_IS15_SC_EEEEEfSH_fSH_NS1D_6fusion15FusionCallbacksIS1H_NS1L_17LinearCombinationIffffLNS_15FloatRoundStyleE2EEESG_S1K_JEEENS4_5SM1004TMEM4LOAD26SM100_TMEM_LOAD_16dp128b8xESZ_S19_NS4_17SM75_U32x4_LDSM_NENS4_14SM90_TMA_STOREES19_NS4_17SM90_U32x4_STSM_NENS4_39AutoVectorizingCopyWithAssumedAlignmentILi128EEEEEEvvEEEEvNT_6ParamsE --------------------------
	.section	.nv.constant0._ZN7cutlass13device_kernelINS_4gemm6kernel13GemmUniversalIN4cute5tupleIJiiiiEEENS1_10collective13CollectiveMmaINS1_35MainloopSm100TmaUmmaWarpSpecializedILi6ELi2ELi4ENS5_IJNS4_1CILi8EEENSA_ILi1EEESC_EEEEENS5_IJNSA_ILi64EEESF_SF_EEEfNS5_IJlSC_lEEEfSH_NS4_8TiledMMAINS4_8MMA_AtomIJNS4_17SM100_MMA_TF32_SSINS_10tfloat32_tESL_fLi64ELi64ELNS4_4UMMA5MajorE0ELSN_0ELNSM_7ScaleInE0ELSO_0EEEEEENS4_6LayoutINS5_IJSC_SC_SC_EEENS5_IJNSA_ILi0EEEST_ST_EEEEENS5_IJNS4_10UnderscoreESW_SW_EEEEENS4_13SM90_TMA_LOADENS4_14ComposedLayoutINS4_7SwizzleILi3ELi4ELi3EEENS4_18smem_ptr_flag_bitsILi32EEENSR_INS5_IJSB_NSA_ILi32EEEEEENS5_IJS15_SC_EEEEEEEvNS4_8identityENS4_23SM90_TMA_LOAD_MULTICASTES19_vS1A_EENS_8epilogue10collective18CollectiveEpilogueINS1D_23Sm100TmaWarpSpecializedILi3ELi2ELi16ELb1ELb0EEEJSG_NS5_IJNSR_ISF_SC_EENSR_IS15_SC_EEEEEfSH_fSH_NS1D_6fusion15FusionCallbacksIS1H_NS1L_17LinearCombinationIffffLNS_15FloatRoundStyleE2EEESG_S1K_JEEENS4_5SM1004TMEM4LOAD26SM100_TMEM_LOAD_16dp128b8xESZ_S19_NS4_17SM75_U32x4_LDSM_NENS4_14SM90_TMA_STOREES19_NS4_17SM90_U32x4_STSM_NENS4_39AutoVectorizingCopyWithAssumedAlignmentILi128EEEEEEvvEEEEvNT_6ParamsE,"a",@progbits
	.sectionflags	@""
	.align	4
.nv.constant0._ZN7cutlass13device_kernelINS_4gemm6kernel13GemmUniversalIN4cute5tupleIJiiiiEEENS1_10collective13CollectiveMmaINS1_35MainloopSm100TmaUmmaWarpSpecializedILi6ELi2ELi4ENS5_IJNS4_1CILi8EEENSA_ILi1EEESC_EEEEENS5_IJNSA_ILi64EEESF_SF_EEEfNS5_IJlSC_lEEEfSH_NS4_8TiledMMAINS4_8MMA_AtomIJNS4_17SM100_MMA_TF32_SSINS_10tfloat32_tESL_fLi64ELi64ELNS4_4UMMA5MajorE0ELSN_0ELNSM_7ScaleInE0ELSO_0EEEEEENS4_6LayoutINS5_IJSC_SC_SC_EEENS5_IJNSA_ILi0EEEST_ST_EEEEENS5_IJNS4_10UnderscoreESW_SW_EEEEENS4_13SM90_TMA_LOADENS4_14ComposedLayoutINS4_7SwizzleILi3ELi4ELi3EEENS4_18smem_ptr_flag_bitsILi32EEENSR_INS5_IJSB_NSA_ILi32EEEEEENS5_IJS15_SC_EEEEEEEvNS4_8identityENS4_23SM90_TMA_LOAD_MULTICASTES19_vS1A_EENS_8epilogue10collective18CollectiveEpilogueINS1D_23Sm100TmaWarpSpecializedILi3ELi2ELi16ELb1ELb0EEEJSG_NS5_IJNSR_ISF_SC_EENSR_IS15_SC_EEEEEfSH_fSH_NS1D_6fusion15FusionCallbacksIS1H_NS1L_17LinearCombinationIffffLNS_15FloatRoundStyleE2EEESG_S1K_JEEENS4_5SM1004TMEM4LOAD26SM100_TMEM_LOAD_16dp128b8xESZ_S19_NS4_17SM75_U32x4_LDSM_NENS4_14SM90_TMA_STOREES19_NS4_17SM90_U32x4_STSM_NENS4_39AutoVectorizingCopyWithAssumedAlignmentILi128EEEEEEvvEEEEvNT_6ParamsE:
	.zero		2944


//--------------------- SYMBOLS --------------------------

	.type		.nv.reservedSmem.offset0,@object
	.size		.nv.reservedSmem.offset0,0x4
	.type		.nv.reservedSmem.cap,@object
	.size		.nv.reservedSmem.cap,0x4
	.type		__assertfail,@function
